	.headerflags	@"EF_CUDA_TEXMODE_UNIFIED EF_CUDA_64BIT_ADDRESS EF_CUDA_SM86 EF_CUDA_VIRTUAL_SM(EF_CUDA_SM86)"
	.elftype	@"ET_EXEC"


//--------------------- .nv.info                  --------------------------
	.section	.nv.info,"",@"SHT_CUDA_INFO"
	.align	4


	//----- nvinfo : EIATTR_REGCOUNT
	.align		4
        /*0000*/ 	.byte	0x04, 0x2f
        /*0002*/ 	.short	(.L_2 - .L_1)
	.align		4
.L_1:
        /*0004*/ 	.word	index@(triton__0d1d2d3d4d5d6d7d8d9d10d11de12de)
        /*0008*/ 	.word	0x00000028


	//----- nvinfo : EIATTR_MAX_STACK_SIZE
	.align		4
.L_2:
        /*000c*/ 	.byte	0x04, 0x23
        /*000e*/ 	.short	(.L_4 - .L_3)
	.align		4
.L_3:
        /*0010*/ 	.word	index@(triton__0d1d2d3d4d5d6d7d8d9d10d11de12de)
        /*0014*/ 	.word	0x00000000


	//----- nvinfo : EIATTR_MIN_STACK_SIZE
	.align		4
.L_4:
        /*0018*/ 	.byte	0x04, 0x12
        /*001a*/ 	.short	(.L_6 - .L_5)
	.align		4
.L_5:
        /*001c*/ 	.word	index@(triton__0d1d2d3d4d5d6d7d8d9d10d11de12de)
        /*0020*/ 	.word	0x00000000


	//----- nvinfo : EIATTR_FRAME_SIZE
	.align		4
.L_6:
        /*0024*/ 	.byte	0x04, 0x11
        /*0026*/ 	.short	(.L_8 - .L_7)
	.align		4
.L_7:
        /*0028*/ 	.word	index@(triton__0d1d2d3d4d5d6d7d8d9d10d11de12de)
        /*002c*/ 	.word	0x00000000
.L_8:


//--------------------- .nv.info.triton__0d1d2d3d4d5d6d7d8d9d10d11de12de --------------------------
	.section	.nv.info.triton__0d1d2d3d4d5d6d7d8d9d10d11de12de,"",@"SHT_CUDA_INFO"
	.align	4


	//----- nvinfo : EIATTR_CUDA_API_VERSION
	.align		4
        /*0000*/ 	.byte	0x04, 0x37
        /*0002*/ 	.short	(.L_10 - .L_9)
.L_9:
        /*0004*/ 	.word	0x0000007b


	//----- nvinfo : EIATTR_SW2861232_WAR
	.align		4
.L_10:
        /*0008*/ 	.byte	0x01, 0x35
	.zero		2


	//----- nvinfo : EIATTR_PARAM_CBANK
	.align		4
        /*000c*/ 	.byte	0x04, 0x0a
        /*000e*/ 	.short	(.L_12 - .L_11)
	.align		4
.L_11:
        /*0010*/ 	.word	index@(.nv.constant0.triton__0d1d2d3d4d5d6d7d8d9d10d11de12de)
        /*0014*/ 	.short	0x0160
        /*0016*/ 	.short	0x0060


	//----- nvinfo : EIATTR_CBANK_PARAM_SIZE
	.align		4
.L_12:
        /*0018*/ 	.byte	0x03, 0x19
        /*001a*/ 	.short	0x0060


	//----- nvinfo : EIATTR_KPARAM_INFO
	.align		4
        /*001c*/ 	.byte	0x04, 0x17
        /*001e*/ 	.short	(.L_14 - .L_13)
.L_13:
        /*0020*/ 	.word	0x00000000
        /*0024*/ 	.short	0x000c
        /*0026*/ 	.short	0x005c
        /*0028*/ 	.byte	0x00, 0xf0, 0x11, 0x00


	//----- nvinfo : EIATTR_KPARAM_INFO
	.align		4
.L_14:
        /*002c*/ 	.byte	0x04, 0x17
        /*002e*/ 	.short	(.L_16 - .L_15)
.L_15:
        /*0030*/ 	.word	0x00000000
        /*0034*/ 	.short	0x000b
        /*0036*/ 	.short	0x0058
        /*0038*/ 	.byte	0x00, 0xf0, 0x11, 0x00


	//----- nvinfo : EIATTR_KPARAM_INFO
	.align		4
.L_16:
        /*003c*/ 	.byte	0x04, 0x17
        /*003e*/ 	.short	(.L_18 - .L_17)
.L_17:
        /*0040*/ 	.word	0x00000000
        /*0044*/ 	.short	0x000a
        /*0046*/ 	.short	0x0050
        /*0048*/ 	.byte	0x00, 0xf0, 0x21, 0x00


	//----- nvinfo : EIATTR_KPARAM_INFO
	.align		4
.L_18:
        /*004c*/ 	.byte	0x04, 0x17
        /*004e*/ 	.short	(.L_20 - .L_19)
.L_19:
        /*0050*/ 	.word	0x00000000
        /*0054*/ 	.short	0x0009
        /*0056*/ 	.short	0x0048
        /*0058*/ 	.byte	0x00, 0xf0, 0x21, 0x00


	//----- nvinfo : EIATTR_KPARAM_INFO
	.align		4
.L_20:
        /*005c*/ 	.byte	0x04, 0x17
        /*005e*/ 	.short	(.L_22 - .L_21)
.L_21:
        /*0060*/ 	.word	0x00000000
        /*0064*/ 	.short	0x0008
        /*0066*/ 	.short	0x0040
        /*0068*/ 	.byte	0x00, 0xf0, 0x21, 0x00


	//----- nvinfo : EIATTR_KPARAM_INFO
	.align		4
.L_22:
        /*006c*/ 	.byte	0x04, 0x17
        /*006e*/ 	.short	(.L_24 - .L_23)
.L_23:
        /*0070*/ 	.word	0x00000000
        /*0074*/ 	.short	0x0007
        /*0076*/ 	.short	0x0038
        /*0078*/ 	.byte	0x00, 0xf0, 0x21, 0x00


	//----- nvinfo : EIATTR_KPARAM_INFO
	.align		4
.L_24:
        /*007c*/ 	.byte	0x04, 0x17
        /*007e*/ 	.short	(.L_26 - .L_25)
.L_25:
        /*0080*/ 	.word	0x00000000
        /*0084*/ 	.short	0x0006
        /*0086*/ 	.short	0x0030
        /*0088*/ 	.byte	0x00, 0xf0, 0x21, 0x00


	//----- nvinfo : EIATTR_KPARAM_INFO
	.align		4
.L_26:
        /*008c*/ 	.byte	0x04, 0x17
        /*008e*/ 	.short	(.L_28 - .L_27)
.L_27:
        /*0090*/ 	.word	0x00000000
        /*0094*/ 	.short	0x0005
        /*0096*/ 	.short	0x0028
        /*0098*/ 	.byte	0x00, 0xf0, 0x21, 0x00


	//----- nvinfo : EIATTR_KPARAM_INFO
	.align		4
.L_28:
        /*009c*/ 	.byte	0x04, 0x17
        /*009e*/ 	.short	(.L_30 - .L_29)
.L_29:
        /*00a0*/ 	.word	0x00000000
        /*00a4*/ 	.short	0x0004
        /*00a6*/ 	.short	0x0020
        /*00a8*/ 	.byte	0x00, 0xf0, 0x21, 0x00


	//----- nvinfo : EIATTR_KPARAM_INFO
	.align		4
.L_30:
        /*00ac*/ 	.byte	0x04, 0x17
        /*00ae*/ 	.short	(.L_32 - .L_31)
.L_31:
        /*00b0*/ 	.word	0x00000000
        /*00b4*/ 	.short	0x0003
        /*00b6*/ 	.short	0x0018
        /*00b8*/ 	.byte	0x00, 0xf0, 0x21, 0x00


	//----- nvinfo : EIATTR_KPARAM_INFO
	.align		4
.L_32:
        /*00bc*/ 	.byte	0x04, 0x17
        /*00be*/ 	.short	(.L_34 - .L_33)
.L_33:
        /*00c0*/ 	.word	0x00000000
        /*00c4*/ 	.short	0x0002
        /*00c6*/ 	.short	0x0010
        /*00c8*/ 	.byte	0x00, 0xf0, 0x21, 0x00


	//----- nvinfo : EIATTR_KPARAM_INFO
	.align		4
.L_34:
        /*00cc*/ 	.byte	0x04, 0x17
        /*00ce*/ 	.short	(.L_36 - .L_35)
.L_35:
        /*00d0*/ 	.word	0x00000000
        /*00d4*/ 	.short	0x0001
        /*00d6*/ 	.short	0x0008
        /*00d8*/ 	.byte	0x00, 0xf0, 0x21, 0x00


	//----- nvinfo : EIATTR_KPARAM_INFO
	.align		4
.L_36:
        /*00dc*/ 	.byte	0x04, 0x17
        /*00de*/ 	.short	(.L_38 - .L_37)
.L_37:
        /*00e0*/ 	.word	0x00000000
        /*00e4*/ 	.short	0x0000
        /*00e6*/ 	.short	0x0000
        /*00e8*/ 	.byte	0x00, 0xf0, 0x21, 0x00


	//----- nvinfo : EIATTR_MAXREG_COUNT
	.align		4
.L_38:
        /*00ec*/ 	.byte	0x03, 0x1b
        /*00ee*/ 	.short	0x00ff


	//----- nvinfo : EIATTR_COOP_GROUP_MASK_REGIDS
	.align		4
        /*00f0*/ 	.byte	0x04, 0x29
        /*00f2*/ 	.short	(.L_40 - .L_39)


	//   ....[0]....
.L_39:
        /*00f4*/ 	.word	0xffffffff


	//   ....[1]....
        /*00f8*/ 	.word	0xffffffff


	//   ....[2]....
        /*00fc*/ 	.word	0xffffffff


	//   ....[3]....
        /*0100*/ 	.word	0xffffffff


	//   ....[4]....
        /*0104*/ 	.word	0xffffffff


	//   ....[5]....
        /*0108*/ 	.word	0xffffffff


	//   ....[6]....
        /*010c*/ 	.word	0xffffffff


	//   ....[7]....
        /*0110*/ 	.word	0xffffffff


	//   ....[8]....
        /*0114*/ 	.word	0xffffffff


	//   ....[9]....
        /*0118*/ 	.word	0xffffffff


	//   ....[10]....
        /*011c*/ 	.word	0xffffffff


	//   ....[11]....
        /*0120*/ 	.word	0xffffffff


	//   ....[12]....
        /*0124*/ 	.word	0xffffffff


	//   ....[13]....
        /*0128*/ 	.word	0xffffffff


	//   ....[14]....
        /*012c*/ 	.word	0xffffffff


	//   ....[15]....
        /*0130*/ 	.word	0xffffffff


	//----- nvinfo : EIATTR_COOP_GROUP_INSTR_OFFSETS
	.align		4
.L_40:
        /*0134*/ 	.byte	0x04, 0x28
        /*0136*/ 	.short	(.L_42 - .L_41)


	//   ....[0]....
.L_41:
        /*0138*/ 	.word	0x00000410


	//   ....[1]....
        /*013c*/ 	.word	0x000004e0


	//   ....[2]....
        /*0140*/ 	.word	0x00000500


	//   ....[3]....
        /*0144*/ 	.word	0x00000520


	//   ....[4]....
        /*0148*/ 	.word	0x00000540


	//   ....[5]....
        /*014c*/ 	.word	0x000005b0


	//   ....[6]....
        /*0150*/ 	.word	0x000005d0


	//   ....[7]....
        /*0154*/ 	.word	0x000005f0


	//   ....[8]....
        /*0158*/ 	.word	0x00001660


	//   ....[9]....
        /*015c*/ 	.word	0x00001680


	//   ....[10]....
        /*0160*/ 	.word	0x000016a0


	//   ....[11]....
        /*0164*/ 	.word	0x000016c0


	//   ....[12]....
        /*0168*/ 	.word	0x000016f0


	//   ....[13]....
        /*016c*/ 	.word	0x00001790


	//   ....[14]....
        /*0170*/ 	.word	0x000017b0


	//   ....[15]....
        /*0174*/ 	.word	0x000017d0


	//----- nvinfo : EIATTR_EXIT_INSTR_OFFSETS
	.align		4
.L_42:
        /*0178*/ 	.byte	0x04, 0x1c
        /*017a*/ 	.short	(.L_44 - .L_43)


	//   ....[0]....
.L_43:
        /*017c*/ 	.word	0x00001e40


	//   ....[1]....
        /*0180*/ 	.word	0x00001e60


	//----- nvinfo : EIATTR_MAX_THREADS
	.align		4
.L_44:
        /*0184*/ 	.byte	0x04, 0x05
        /*0186*/ 	.short	(.L_46 - .L_45)
.L_45:
        /*0188*/ 	.word	0x00000100
        /*018c*/ 	.word	0x00000001
        /*0190*/ 	.word	0x00000001
.L_46:


//--------------------- .nv.rel.action            --------------------------
	.section	.nv.rel.action,"",@"SHT_CUDA_RELOCINFO"
	.align	8
	.sectionentsize	8
        /*0000*/ 	.byte	0x73, 0x00, 0x00, 0x00, 0x00, 0x00, 0x00, 0x00, 0x00, 0x00, 0x00, 0x11, 0x25, 0x00, 0x05, 0x36


//--------------------- .nv.constant0.triton__0d1d2d3d4d5d6d7d8d9d10d11de12de --------------------------
	.section	.nv.constant0.triton__0d1d2d3d4d5d6d7d8d9d10d11de12de,"a",@progbits
	.align	4
.nv.constant0.triton__0d1d2d3d4d5d6d7d8d9d10d11de12de:
	.zero		448


//--------------------- .text.triton__0d1d2d3d4d5d6d7d8d9d10d11de12de --------------------------
	.section	.text.triton__0d1d2d3d4d5d6d7d8d9d10d11de12de,"ax",@progbits
	.sectionflags	@"SHF_BARRIERS=1"
	.sectioninfo	@"SHI_REGISTERS=40"
	.align	128
        .global         triton__0d1d2d3d4d5d6d7d8d9d10d11de12de
        .type           triton__0d1d2d3d4d5d6d7d8d9d10d11de12de,@function
        .size           triton__0d1d2d3d4d5d6d7d8d9d10d11de12de,(.L_x_2 - triton__0d1d2d3d4d5d6d7d8d9d10d11de12de)
        .other          triton__0d1d2d3d4d5d6d7d8d9d10d11de12de,@"STO_CUDA_ENTRY STV_DEFAULT"
triton__0d1d2d3d4d5d6d7d8d9d10d11de12de:
.text.triton__0d1d2d3d4d5d6d7d8d9d10d11de12de:
[----:B------:R-:W-:-:S02]  /*0000*/  MOV R1, c[0x0][0x28] ;  /* 0x00000a0000017a02 */ /* 0x000fc40000000f00 */
[----:B------:R-:W0:Y:S01]  /*0010*/  S2R R0, SR_CTAID.X ;  /* 0x0000000000007919 */ /* 0x000e220000002500 */
[----:B------:R-:W-:Y:S01]  /*0020*/  MOV R16, 0x2 ;  /* 0x0000000200107802 */ /* 0x000fe20000000f00 */
[----:B------:R-:W-:Y:S02]  /*0030*/  ULDC.64 UR4, c[0x0][0x118] ;  /* 0x0000460000047ab9 */ /* 0x000fe40000000a00 */
[----:B------:R-:W1:Y:S01]  /*0040*/  S2R R2, SR_TID.X ;  /* 0x0000000000027919 */ /* 0x000e620000002100 */
[----:B0-----:R-:W-:Y:S02]  /*0050*/  ISETP.GE.AND P3, PT, R0, 0x200, PT ;  /* 0x000002000000780c */ /* 0x001fe40003f66270 */
[----:B-1----:R-:W-:-:S04]  /*0060*/  LOP3.LUT R32, R2, 0xff, RZ, 0xc0, !PT ;  /* 0x000000ff02207812 */ /* 0x002fc800078ec0ff */
[----:B------:R-:W-:-:S04]  /*0070*/  SHF.L.U32 R27, R32, 0x2, RZ ;  /* 0x00000002201b7819 */ /* 0x000fc800000006ff */
[----:B------:R-:W-:Y:S01]  /*0080*/  IADD3 R3, R27, 0x800, RZ ;  /* 0x000008001b037810 */ /* 0x000fe20007ffe0ff */
[----:B------:R-:W-:Y:S02]  /*0090*/  IMAD R26, R0, 0x900, R27 ;  /* 0x00000900001a7824 */ /* 0x000fe400078e021b */
[----:B------:R-:W-:Y:S02]  /*00a0*/  @P3 MOV R5, RZ ;  /* 0x000000ff00053202 */ /* 0x000fe40000000f00 */
[----:B------:R-:W-:Y:S01]  /*00b0*/  IMAD.WIDE R22, R26, R16, c[0x0][0x170] ;  /* 0x00005c001a167625 */ /* 0x000fe200078e0210 */
[----:B------:R-:W-:Y:S05]  /*00c0*/  @P3 BRA `(.L_x_0) ;  /* 0x0000034000003947 */ /* 0x000fea0003800000 */
[----:B------:R-:W-:Y:S01]  /*00d0*/  IADD3 R9, R26, 0x400, RZ ;  /* 0x000004001a097810 */ /* 0x000fe20007ffe0ff */
[----:B------:R-:W2:Y:S01]  /*00e0*/  LDG.E.EL.64 R4, [R22.64] ;  /* 0x0000000416047981 */ /* 0x000ea2000c2e1b00 */
[----:B------:R-:W-:-:S03]  /*00f0*/  ISETP.GE.U32.AND P0, PT, R3, 0x900, PT ;  /* 0x000009000300780c */ /* 0x000fc60003f06070 */
[----:B------:R-:W-:Y:S01]  /*0100*/  IMAD.WIDE R8, R9, R16, c[0x0][0x170] ;  /* 0x00005c0009087625 */ /* 0x000fe200078e0210 */
[----:B------:R-:W-:Y:S01]  /*0110*/  IADD3 R11, R26, 0x800, RZ ;  /* 0x000008001a0b7810 */ /* 0x000fe20007ffe0ff */
[----:B------:R-:W-:-:S04]  /*0120*/  CS2R R6, SRZ ;  /* 0x0000000000067805 */ /* 0x000fc8000001ff00 */
[----:B------:R-:W3:Y:S01]  /*0130*/  LDG.E.EL.64 R8, [R8.64] ;  /* 0x0000000408087981 */ /* 0x000ee2000c2e1b00 */
[----:B------:R-:W-:-:S05]  /*0140*/  IMAD.WIDE R10, R11, R16, c[0x0][0x170] ;  /* 0x00005c000b0a7625 */ /* 0x000fca00078e0210 */
[----:B------:R0:W4:Y:S01]  /*0150*/  @!P0 LDG.E.EL.64 R6, [R10.64] ;  /* 0x000000040a068981 */ /* 0x000122000c2e1b00 */
[----:B--2---:R-:W-:Y:S02]  /*0160*/  PRMT R3, R4, 0x7632, R3 ;  /* 0x0000763204037816 */ /* 0x004fe40000000003 */
[----:B---3--:R-:W-:-:S04]  /*0170*/  PRMT R12, R8, 0x7632, R12 ;  /* 0x00007632080c7816 */ /* 0x008fc8000000000c */
[----:B------:R-:W-:Y:S02]  /*0180*/  SHF.L.U32 R14, R12, 0x10, RZ ;  /* 0x000000100c0e7819 */ /* 0x000fe400000006ff */
[----:B------:R-:W-:Y:S02]  /*0190*/  SHF.L.U32 R13, R8, 0x10, RZ ;  /* 0x00000010080d7819 */ /* 0x000fe400000006ff */
[----:B------:R-:W-:Y:S01]  /*01a0*/  SHF.L.U32 R8, R3, 0x10, RZ ;  /* 0x0000001003087819 */ /* 0x000fe200000006ff */
[----:B0-----:R-:W-:Y:S01]  /*01b0*/  FMUL R11, R14, R14 ;  /* 0x0000000e0e0b7220 */ /* 0x001fe20000400000 */
[----:B----4-:R-:W-:-:S03]  /*01c0*/  SEL R6, R6, RZ, !P0 ;  /* 0x000000ff06067207 */ /* 0x010fc60004000000 */
[----:B------:R-:W-:Y:S01]  /*01d0*/  FFMA R11, R8, R8, R11 ;  /* 0x00000008080b7223 */ /* 0x000fe2000000000b */
[C---:B------:R-:W-:Y:S02]  /*01e0*/  PRMT R8, R6.reuse, 0x7632, R8 ;  /* 0x0000763206087816 */ /* 0x040fe40000000008 */
[----:B------:R-:W-:Y:S02]  /*01f0*/  SHF.L.U32 R15, R9, 0x10, RZ ;  /* 0x00000010090f7819 */ /* 0x000fe400000006ff */
[----:B------:R-:W-:Y:S02]  /*0200*/  SEL R7, R7, RZ, !P0 ;  /* 0x000000ff07077207 */ /* 0x000fe40004000000 */
[----:B------:R-:W-:Y:S02]  /*0210*/  SHF.L.U32 R10, R6, 0x10, RZ ;  /* 0x00000010060a7819 */ /* 0x000fe400000006ff */
[----:B------:R-:W-:Y:S01]  /*0220*/  SHF.L.U32 R8, R8, 0x10, RZ ;  /* 0x0000001008087819 */ /* 0x000fe200000006ff */
[----:B------:R-:W-:Y:S01]  /*0230*/  FMUL R3, R15, R15 ;  /* 0x0000000f0f037220 */ /* 0x000fe20000400000 */
[----:B------:R-:W-:-:S02]  /*0240*/  SHF.L.U32 R12, R5, 0x10, RZ ;  /* 0x00000010050c7819 */ /* 0x000fc400000006ff */
[----:B------:R-:W-:Y:S01]  /*0250*/  PRMT R6, R7, 0x7632, R6 ;  /* 0x0000763207067816 */ /* 0x000fe20000000006 */
[----:B------:R-:W-:Y:S01]  /*0260*/  FMUL R10, R10, R10 ;  /* 0x0000000a0a0a7220 */ /* 0x000fe20000400000 */
[----:B------:R-:W-:Y:S01]  /*0270*/  PRMT R9, R9, 0x7632, R9 ;  /* 0x0000763209097816 */ /* 0x000fe20000000009 */
[----:B------:R-:W-:Y:S01]  /*0280*/  FMUL R8, R8, R8 ;  /* 0x0000000808087220 */ /* 0x000fe20000400000 */
[----:B------:R-:W-:Y:S01]  /*0290*/  SHF.L.U32 R7, R7, 0x10, RZ ;  /* 0x0000001007077819 */ /* 0x000fe200000006ff */
[----:B------:R-:W-:Y:S01]  /*02a0*/  FMUL R13, R13, R13 ;  /* 0x0000000d0d0d7220 */ /* 0x000fe20000400000 */
[----:B------:R-:W-:Y:S01]  /*02b0*/  SHF.L.U32 R4, R4, 0x10, RZ ;  /* 0x0000001004047819 */ /* 0x000fe200000006ff */
[----:B------:R-:W-:Y:S01]  /*02c0*/  FFMA R3, R12, R12, R3 ;  /* 0x0000000c0c037223 */ /* 0x000fe20000000003 */
[----:B------:R-:W-:Y:S01]  /*02d0*/  PRMT R5, R5, 0x7632, R5 ;  /* 0x0000763205057816 */ /* 0x000fe20000000005 */
[----:B------:R-:W-:Y:S01]  /*02e0*/  FMUL R12, R7, R7 ;  /* 0x00000007070c7220 */ /* 0x000fe20000400000 */
[----:B------:R-:W-:-:S02]  /*02f0*/  SHF.L.U32 R9, R9, 0x10, RZ ;  /* 0x0000001009097819 */ /* 0x000fc400000006ff */
[----:B------:R-:W-:Y:S01]  /*0300*/  SHF.L.U32 R6, R6, 0x10, RZ ;  /* 0x0000001006067819 */ /* 0x000fe200000006ff */
[----:B------:R-:W-:Y:S01]  /*0310*/  FFMA R4, R4, R4, R13 ;  /* 0x0000000404047223 */ /* 0x000fe2000000000d */
[----:B------:R-:W-:Y:S02]  /*0320*/  FSEL R7, R10, -RZ, !P0 ;  /* 0x800000ff0a077208 */ /* 0x000fe40004000000 */
[----:B------:R-:W-:Y:S01]  /*0330*/  FSEL R8, R8, -RZ, !P0 ;  /* 0x800000ff08087208 */ /* 0x000fe20004000000 */
[----:B------:R-:W-:Y:S01]  /*0340*/  FMUL R10, R9, R9 ;  /* 0x00000009090a7220 */ /* 0x000fe20000400000 */
[----:B------:R-:W-:Y:S01]  /*0350*/  SHF.L.U32 R5, R5, 0x10, RZ ;  /* 0x0000001005057819 */ /* 0x000fe200000006ff */
[----:B------:R-:W-:Y:S01]  /*0360*/  FMUL R6, R6, R6 ;  /* 0x0000000606067220 */ /* 0x000fe20000400000 */
[----:B------:R-:W-:Y:S01]  /*0370*/  FSEL R12, R12, -RZ, !P0 ;  /* 0x800000ff0c0c7208 */ /* 0x000fe20004000000 */
[----:B------:R-:W-:Y:S01]  /*0380*/  FADD R7, R4, R7 ;  /* 0x0000000704077221 */ /* 0x000fe20000000000 */
[----:B------:R-:W-:Y:S01]  /*0390*/  FADD R8, R11, R8 ;  /* 0x000000080b087221 */ /* 0x000fe20000000000 */
[----:B------:R-:W-:Y:S01]  /*03a0*/  FFMA R10, R5, R5, R10 ;  /* 0x00000005050a7223 */ /* 0x000fe2000000000a */
[----:B------:R-:W-:Y:S01]  /*03b0*/  FSEL R5, R6, -RZ, !P0 ;  /* 0x800000ff06057208 */ /* 0x000fe20004000000 */
[----:B------:R-:W-:Y:S01]  /*03c0*/  FADD R3, R3, R12 ;  /* 0x0000000c03037221 */ /* 0x000fe20000000000 */
[----:B------:R-:W-:-:S03]  /*03d0*/  FADD R8, R8, R7 ;  /* 0x0000000708087221 */ /* 0x000fc60000000000 */
[----:B------:R-:W-:Y:S01]  /*03e0*/  FADD R5, R10, R5 ;  /* 0x000000050a057221 */ /* 0x000fe20000000000 */
[----:B------:R-:W-:-:S04]  /*03f0*/  FADD R8, R3, R8 ;  /* 0x0000000803087221 */ /* 0x000fc80000000000 */
[----:B------:R-:W-:-:S05]  /*0400*/  FADD R5, R5, R8 ;  /* 0x0000000805057221 */ /* 0x000fca0000000000 */
.L_x_0:
[----:B------:R-:W0:Y:S01]  /*0410*/  SHFL.BFLY PT, R4, R5, 0x10, 0x1f ;  /* 0x0e001f0005047f89 */ /* 0x000e2200000e0000 */
[C---:B------:R-:W-:Y:S01]  /*0420*/  LOP3.LUT P1, RZ, R2.reuse, 0x1f, RZ, 0xc0, !PT ;  /* 0x0000001f02ff7812 */ /* 0x040fe2000782c0ff */
[----:B------:R-:W-:Y:S01]  /*0430*/  CS2R R20, SRZ ;  /* 0x0000000000147805 */ /* 0x000fe2000001ff00 */
[C---:B------:R-:W-:Y:S02]  /*0440*/  ISETP.GE.AND P2, PT, R2.reuse, 0x8, PT ;  /* 0x000000080200780c */ /* 0x040fe40003f46270 */
[----:B------:R-:W-:Y:S02]  /*0450*/  SHF.R.U32.HI R9, RZ, 0x5, R2 ;  /* 0x00000005ff097819 */ /* 0x000fe40000011602 */
[C---:B------:R-:W-:Y:S02]  /*0460*/  LOP3.LUT P0, RZ, R2.reuse, 0x7, RZ, 0xc0, !PT ;  /* 0x0000000702ff7812 */ /* 0x040fe4000780c0ff */
[----:B------:R-:W-:Y:S02]  /*0470*/  MOV R17, 0x39e38e39 ;  /* 0x39e38e3900117802 */ /* 0x000fe40000000f00 */
[----:B------:R-:W-:-:S02]  /*0480*/  ISETP.LT.AND P0, PT, R2, 0x8, !P0 ;  /* 0x000000080200780c */ /* 0x000fc40004701270 */
[----:B------:R-:W-:Y:S02]  /*0490*/  ISETP.EQ.AND P6, PT, R32, RZ, !P3 ;  /* 0x000000ff2000720c */ /* 0x000fe40005fc2270 */
[----:B------:R-:W-:Y:S02]  /*04a0*/  MOV R25, 0x4 ;  /* 0x0000000400197802 */ /* 0x000fe40000000f00 */
[----:B------:R-:W-:-:S03]  /*04b0*/  MOV R33, 0x10 ;  /* 0x0000001000217802 */ /* 0x000fc60000000f00 */
[----:B------:R-:W-:Y:S01]  /*04c0*/  IMAD.WIDE R34, R26, R25, c[0x0][0x198] ;  /* 0x000066001a227625 */ /* 0x000fe200078e0219 */
[----:B0-----:R-:W-:-:S05]  /*04d0*/  FADD R4, R4, R5 ;  /* 0x0000000504047221 */ /* 0x001fca0000000000 */
[----:B------:R-:W0:Y:S02]  /*04e0*/  SHFL.BFLY PT, R3, R4, 0x8, 0x1f ;  /* 0x0d001f0004037f89 */ /* 0x000e2400000e0000 */
[----:B0-----:R-:W-:-:S05]  /*04f0*/  FADD R6, R4, R3 ;  /* 0x0000000304067221 */ /* 0x001fca0000000000 */
[----:B------:R-:W0:Y:S02]  /*0500*/  SHFL.BFLY PT, R3, R6, 0x4, 0x1f ;  /* 0x0c801f0006037f89 */ /* 0x000e2400000e0000 */
[----:B0-----:R-:W-:-:S05]  /*0510*/  FADD R7, R6, R3 ;  /* 0x0000000306077221 */ /* 0x001fca0000000000 */
[----:B------:R-:W0:Y:S02]  /*0520*/  SHFL.BFLY PT, R8, R7, 0x2, 0x1f ;  /* 0x0c401f0007087f89 */ /* 0x000e2400000e0000 */
[----:B0-----:R-:W-:-:S05]  /*0530*/  FADD R8, R7, R8 ;  /* 0x0000000807087221 */ /* 0x001fca0000000000 */
[----:B------:R-:W0:Y:S02]  /*0540*/  SHFL.BFLY PT, R3, R8, 0x1, 0x1f ;  /* 0x0c201f0008037f89 */ /* 0x000e2400000e0000 */
[----:B0-----:R-:W-:Y:S01]  /*0550*/  FADD R10, R8, R3 ;  /* 0x00000003080a7221 */ /* 0x001fe20000000000 */
[----:B------:R-:W-:-:S05]  /*0560*/  SGXT.U32 R3, R9, 0x3 ;  /* 0x000000030903781a */ /* 0x000fca0000000000 */
[----:B------:R-:W-:Y:S04]  /*0570*/  @!P1 STS [R3.X4], R10 ;  /* 0x0000000a03009388 */ /* 0x000fe80000004800 */
[----:B------:R-:W-:Y:S06]  /*0580*/  BAR.SYNC 0x0 ;  /* 0x0000000000007b1d */ /* 0x000fec0000000000 */
[----:B------:R-:W0:Y:S01]  /*0590*/  @!P2 LDS R5, [R2.X4] ;  /* 0x000000000205a984 */ /* 0x000e220000004800 */
[----:B------:R-:W-:-:S03]  /*05a0*/  CS2R R10, SRZ ;  /* 0x00000000000a7805 */ /* 0x000fc6000001ff00 */
[----:B0-----:R-:W0:Y:S02]  /*05b0*/  SHFL.BFLY PT, R4, R5, 0x4, 0x1f ;  /* 0x0c801f0005047f89 */ /* 0x001e2400000e0000 */
[----:B0-----:R-:W-:-:S05]  /*05c0*/  FADD R4, R5, R4 ;  /* 0x0000000405047221 */ /* 0x001fca0000000000 */
[----:B------:R-:W0:Y:S02]  /*05d0*/  SHFL.BFLY PT, R7, R4, 0x2, 0x1f ;  /* 0x0c401f0004077f89 */ /* 0x000e2400000e0000 */
[----:B0-----:R-:W-:-:S05]  /*05e0*/  FADD R7, R4, R7 ;  /* 0x0000000704077221 */ /* 0x001fca0000000000 */
[----:B------:R-:W0:Y:S02]  /*05f0*/  SHFL.BFLY PT, R6, R7, 0x1, 0x1f ;  /* 0x0c201f0007067f89 */ /* 0x000e2400000e0000 */
[----:B0-----:R-:W-:Y:S01]  /*0600*/  FADD R9, R7, R6 ;  /* 0x0000000607097221 */ /* 0x001fe20000000000 */
[----:B------:R-:W-:-:S04]  /*0610*/  IMAD.WIDE R6, R26, R16, c[0x0][0x180] ;  /* 0x000060001a067625 */ /* 0x000fc800078e0210 */
[----:B------:R-:W-:Y:S04]  /*0620*/  @P0 STS [R2.X4], R9 ;  /* 0x0000000902000388 */ /* 0x000fe80000004800 */
[----:B------:R-:W-:Y:S06]  /*0630*/  BAR.SYNC 0x0 ;  /* 0x0000000000007b1d */ /* 0x000fec0000000000 */
[----:B------:R-:W0:Y:S01]  /*0640*/  LDS R30, [RZ] ;  /* 0x00000000ff1e7984 */ /* 0x000e220000000800 */
[----:B------:R-:W-:-:S03]  /*0650*/  CS2R R8, SRZ ;  /* 0x0000000000087805 */ /* 0x000fc6000001ff00 */
[----:B------:R-:W-:Y:S06]  /*0660*/  BAR.SYNC 0x0 ;  /* 0x0000000000007b1d */ /* 0x000fec0000000000 */
[----:B0-----:R-:W-:Y:S04]  /*0670*/  STS [RZ], R30 ;  /* 0x0000001eff007388 */ /* 0x001fe80000000800 */
[----:B------:R-:W-:Y:S06]  /*0680*/  BAR.SYNC 0x0 ;  /* 0x0000000000007b1d */ /* 0x000fec0000000000 */
[----:B------:R-:W0:Y:S01]  /*0690*/  LDS R4, [RZ] ;  /* 0x00000000ff047984 */ /* 0x000e220000000800 */
[----:B------:R-:W-:Y:S01]  /*06a0*/  IMAD.WIDE.U32 R28, R32, R33, c[0x0][0x190] ;  /* 0x00006400201c7625 */ /* 0x000fe200078e0021 */
[----:B------:R-:W-:-:S03]  /*06b0*/  CS2R R18, SRZ ;  /* 0x0000000000127805 */ /* 0x000fc6000001ff00 */
[----:B------:R-:W-:Y:S01]  /*06c0*/  IMAD.WIDE.U32 R32, R32, R33, c[0x0][0x178] ;  /* 0x00005e0020207625 */ /* 0x000fe200078e0021 */
[----:B0-----:R-:W-:-:S03]  /*06d0*/  FFMA R3, R4, R17, 9.9999997473787516356e-06 ;  /* 0x3727c5ac04037423 */ /* 0x001fc60000000011 */
[CC--:B------:R-:W-:Y:S01]  /*06e0*/  IMAD.WIDE R4, R0.reuse, R25.reuse, c[0x0][0x160] ;  /* 0x0000580000047625 */ /* 0x0c0fe200078e0219 */
[----:B------:R-:W0:Y:S01]  /*06f0*/  MUFU.RSQ R31, R3 ;  /* 0x00000003001f7308 */ /* 0x000e220000001400 */
[----:B------:R-:W-:Y:S06]  /*0700*/  BAR.SYNC 0x0 ;  /* 0x0000000000007b1d */ /* 0x000fec0000000000 */
[----:B------:R-:W-:Y:S01]  /*0710*/  IMAD.WIDE R24, R0, R25, c[0x0][0x188] ;  /* 0x0000620000187625 */ /* 0x000fe200078e0219 */
[----:B0-----:R0:W-:Y:S04]  /*0720*/  @P6 STG.E [R4.64], R31 ;  /* 0x0000001f04006986 */ /* 0x0011e8000c101904 */
[----:B------:R0:W2:Y:S04]  /*0730*/  @!P3 LDG.E.EF.64 R20, [R6.64] ;  /* 0x000000040614b981 */ /* 0x0000a8000c0e1b00 */
[----:B------:R1:W3:Y:S01]  /*0740*/  @!P3 LDG.E.EF.128 R8, [R34.64] ;  /* 0x000000042208b981 */ /* 0x0002e2000c0e1d00 */
[----:B------:R-:W-:-:S03]  /*0750*/  MOV R3, RZ ;  /* 0x000000ff00037202 */ /* 0x000fc60000000f00 */
[----:B------:R-:W4:Y:S04]  /*0760*/  LDG.E.EL.128 R12, [R28.64] ;  /* 0x000000041c0c7981 */ /* 0x000f28000c2e1d00 */
[----:B------:R5:W4:Y:S04]  /*0770*/  @!P3 LDG.E.EL R3, [R24.64] ;  /* 0x000000041803b981 */ /* 0x000b28000c2e1900 */
[----:B------:R2:W4:Y:S04]  /*0780*/  @!P3 LDG.E.EF.64 R18, [R22.64] ;  /* 0x000000041612b981 */ /* 0x000528000c0e1b00 */
[----:B0-----:R-:W4:Y:S01]  /*0790*/  LDG.E.EL.128 R4, [R32.64] ;  /* 0x0000000420047981 */ /* 0x001f22000c2e1d00 */
[----:B------:R-:W-:Y:S01]  /*07a0*/  FFMA R17, R30, R17, 9.9999997473787516356e-06 ;  /* 0x3727c5ac1e117423 */ /* 0x000fe20000000011 */
[----:B-1----:R-:W-:-:S03]  /*07b0*/  MOV R34, 0x4 ;  /* 0x0000000400227802 */ /* 0x002fc60000000f00 */
[----:B-----5:R0:W1:Y:S01]  /*07c0*/  MUFU.RSQ R24, R17 ;  /* 0x0000001100187308 */ /* 0x0200620000001400 */
[----:B--2---:R-:W-:Y:S02]  /*07d0*/  SEL R30, R21, RZ, !P3 ;  /* 0x000000ff151e7207 */ /* 0x004fe40005800000 */
[----:B------:R-:W-:Y:S02]  /*07e0*/  SEL R20, R20, RZ, !P3 ;  /* 0x000000ff14147207 */ /* 0x000fe40005800000 */
[----:B---3--:R-:W-:Y:S02]  /*07f0*/  SEL R21, R8, RZ, !P3 ;  /* 0x000000ff08157207 */ /* 0x008fe40005800000 */
[----:B------:R-:W-:Y:S02]  /*0800*/  SEL R10, R10, RZ, !P3 ;  /* 0x000000ff0a0a7207 */ /* 0x000fe40005800000 */
[----:B------:R-:W-:Y:S01]  /*0810*/  SHF.L.U32 R8, R30, 0x10, RZ ;  /* 0x000000101e087819 */ /* 0x000fe200000006ff */
[----:B----4-:R-:W-:Y:S01]  /*0820*/  FADD R25, R14, 1 ;  /* 0x3f8000000e197421 */ /* 0x010fe20000000000 */
[----:B------:R-:W-:Y:S01]  /*0830*/  PRMT R30, R30, 0x7632, R30 ;  /* 0x000076321e1e7816 */ /* 0x000fe2000000001e */
[----:B------:R-:W-:Y:S01]  /*0840*/  FMUL R23, R10, 48 ;  /* 0x424000000a177820 */ /* 0x000fe20000400000 */
[----:B------:R-:W-:Y:S01]  /*0850*/  SEL R9, R9, RZ, !P3 ;  /* 0x000000ff09097207 */ /* 0x000fe20005800000 */
[----:B------:R-:W-:Y:S01]  /*0860*/  FADD R10, R12, 1 ;  /* 0x3f8000000c0a7421 */ /* 0x000fe20000000000 */
[----:B------:R-:W-:Y:S01]  /*0870*/  SHF.L.U32 R14, R20, 0x10, RZ ;  /* 0x00000010140e7819 */ /* 0x000fe200000006ff */
[----:B------:R-:W-:Y:S01]  /*0880*/  FADD R15, R15, 1 ;  /* 0x3f8000000f0f7421 */ /* 0x000fe20000000000 */
[----:B------:R-:W-:Y:S01]  /*0890*/  SEL R11, R11, RZ, !P3 ;  /* 0x000000ff0b0b7207 */ /* 0x000fe20005800000 */
[----:B------:R-:W-:Y:S01]  /*08a0*/  FADD R13, R13, 1 ;  /* 0x3f8000000d0d7421 */ /* 0x000fe20000000000 */
[----:B------:R-:W-:Y:S01]  /*08b0*/  SHF.L.U32 R30, R30, 0x10, RZ ;  /* 0x000000101e1e7819 */ /* 0x000fe200000006ff */
[-C--:B------:R-:W-:Y:S01]  /*08c0*/  FMUL R8, R8, R3.reuse ;  /* 0x0000000308087220 */ /* 0x080fe20000400000 */
[----:B------:R-:W-:Y:S01]  /*08d0*/  PRMT R12, R20, 0x7632, R12 ;  /* 0x00007632140c7816 */ /* 0x000fe2000000000c */
[----:B------:R-:W-:Y:S01]  /*08e0*/  FMUL R20, R21, 48 ;  /* 0x4240000015147820 */ /* 0x000fe20000400000 */
[----:B------:R-:W-:Y:S01]  /*08f0*/  FMUL R21, R9, 48 ;  /* 0x4240000009157820 */ /* 0x000fe20000400000 */
[-C--:B------:R-:W-:Y:S01]  /*0900*/  FMUL R9, R14, R3.reuse ;  /* 0x000000030e097220 */ /* 0x080fe20000400000 */
[----:B------:R-:W-:Y:S01]  /*0910*/  SHF.L.U32 R12, R12, 0x10, RZ ;  /* 0x000000100c0c7819 */ /* 0x000fe200000006ff */
[----:B------:R-:W-:Y:S01]  /*0920*/  FMUL R11, R11, 48 ;  /* 0x424000000b0b7820 */ /* 0x000fe20000400000 */
[----:B------:R-:W-:Y:S01]  /*0930*/  FMUL R14, R30, R3 ;  /* 0x000000031e0e7220 */ /* 0x000fe20000400000 */
[----:B------:R-:W-:Y:S01]  /*0940*/  SEL R18, R18, RZ, !P3 ;  /* 0x000000ff12127207 */ /* 0x000fe20005800000 */
[----:B------:R-:W-:Y:S01]  /*0950*/  FFMA R10, R9, R10, R20 ;  /* 0x0000000a090a7223 */ /* 0x000fe20000000014 */
[----:B------:R-:W-:Y:S01]  /*0960*/  SEL R19, R19, RZ, !P3 ;  /* 0x000000ff13137207 */ /* 0x000fe20005800000 */
[----:B------:R-:W-:Y:S01]  /*0970*/  FFMA R9, R14, R15, R11 ;  /* 0x0000000f0e097223 */ /* 0x000fe2000000000b */
[----:B------:R-:W-:Y:S01]  /*0980*/  FMUL R12, R12, R3 ;  /* 0x000000030c0c7220 */ /* 0x000fe20000400000 */
[----:B------:R-:W-:Y:S01]  /*0990*/  FADD R20, R4, 1 ;  /* 0x3f80000004147421 */ /* 0x000fe20000000000 */
[----:B------:R-:W-:Y:S01]  /*09a0*/  FADD R15, R5, 1 ;  /* 0x3f800000050f7421 */ /* 0x000fe20000000000 */
[----:B------:R-:W-:Y:S01]  /*09b0*/  PRMT R4, R18, 0x7632, R4 ;  /* 0x0000763212047816 */ /* 0x000fe20000000004 */
[----:B------:R-:W-:Y:S01]  /*09c0*/  FADD R11, R7, 1 ;  /* 0x3f800000070b7421 */ /* 0x000fe20000000000 */
[C---:B------:R-:W-:Y:S01]  /*09d0*/  PRMT R5, R19.reuse, 0x7632, R5 ;  /* 0x0000763213057816 */ /* 0x040fe20000000005 */
[----:B------:R-:W-:Y:S01]  /*09e0*/  FFMA R13, R12, R13, R21 ;  /* 0x0000000d0c0d7223 */ /* 0x000fe20000000015 */
[----:B------:R-:W-:Y:S01]  /*09f0*/  SHF.L.U32 R7, R18, 0x10, RZ ;  /* 0x0000001012077819 */ /* 0x000fe200000006ff */
[----:B------:R-:W-:Y:S01]  /*0a00*/  FFMA R8, R8, R25, R23 ;  /* 0x0000001908087223 */ /* 0x000fe20000000017 */
[----:B------:R-:W-:Y:S01]  /*0a10*/  SHF.L.U32 R19, R19, 0x10, RZ ;  /* 0x0000001013137819 */ /* 0x000fe200000006ff */
[----:B------:R-:W-:Y:S01]  /*0a20*/  FADD R6, R6, 1 ;  /* 0x3f80000006067421 */ /* 0x000fe20000000000 */
[----:B0-----:R-:W-:Y:S01]  /*0a30*/  SHF.L.U32 R17, R4, 0x10, RZ ;  /* 0x0000001004117819 */ /* 0x001fe200000006ff */
[C---:B-1----:R-:W-:Y:S01]  /*0a40*/  FMUL R7, R24.reuse, R7 ;  /* 0x0000000718077220 */ /* 0x042fe20000400000 */
[----:B------:R-:W-:Y:S01]  /*0a50*/  SHF.L.U32 R21, R5, 0x10, RZ ;  /* 0x0000001005157819 */ /* 0x000fe200000006ff */
[----:B------:R-:W-:Y:S01]  /*0a60*/  FMUL R5, R24, R19 ;  /* 0x0000001318057220 */ /* 0x000fe20000400000 */
[----:B------:R-:W-:Y:S01]  /*0a70*/  IADD3 R25, R26, 0x400, RZ ;  /* 0x000004001a197810 */ /* 0x000fe20007ffe0ff */
[C---:B------:R-:W-:Y:S01]  /*0a80*/  FMUL R14, R24.reuse, R17 ;  /* 0x00000011180e7220 */ /* 0x040fe20000400000 */
[----:B------:R-:W-:Y:S01]  /*0a90*/  FFMA R4, R7, R20, R10 ;  /* 0x0000001407047223 */ /* 0x000fe2000000000a */
[----:B------:R-:W-:Y:S01]  /*0aa0*/  FMUL R12, R24, R21 ;  /* 0x00000015180c7220 */ /* 0x000fe20000400000 */
[----:B------:R-:W-:Y:S01]  /*0ab0*/  FFMA R6, R5, R6, R8 ;  /* 0x0000000605067223 */ /* 0x000fe20000000008 */
[----:B------:R-:W-:Y:S01]  /*0ac0*/  FFMA R5, R14, R15, R13 ;  /* 0x0000000f0e057223 */ /* 0x000fe2000000000d */
[----:B------:R-:W-:Y:S01]  /*0ad0*/  CS2R R20, SRZ ;  /* 0x0000000000147805 */ /* 0x000fe2000001ff00 */
[----:B------:R-:W-:Y:S01]  /*0ae0*/  FFMA R7, R12, R11, R9 ;  /* 0x0000000b0c077223 */ /* 0x000fe20000000009 */
[----:B------:R-:W-:Y:S01]  /*0af0*/  IMAD.WIDE R30, R26, R34, c[0x0][0x1a8] ;  /* 0x00006a001a1e7625 */ /* 0x000fe200078e0222 */
[----:B------:R-:W-:Y:S01]  /*0b00*/  CS2R R8, SRZ ;  /* 0x0000000000087805 */ /* 0x000fe2000001ff00 */
[----:B------:R-:W-:-:S02]  /*0b10*/  CS2R R10, SRZ ;  /* 0x00000000000a7805 */ /* 0x000fc4000001ff00 */
[C---:B------:R-:W-:Y:S01]  /*0b20*/  IMAD.WIDE R36, R25.reuse, R16, c[0x0][0x180] ;  /* 0x0000600019247625 */ /* 0x040fe200078e0210 */
[----:B------:R0:W-:Y:S03]  /*0b30*/  @!P3 STG.E.128 [R30.64], R4 ;  /* 0x000000041e00b986 */ /* 0x0001e6000c101d04 */
[----:B------:R-:W-:Y:S01]  /*0b40*/  IMAD.WIDE R34, R25, R34, c[0x0][0x198] ;  /* 0x0000660019227625 */ /* 0x000fe200078e0222 */
[----:B------:R1:W2:Y:S04]  /*0b50*/  @!P3 LDG.E.EF.64 R20, [R36.64] ;  /* 0x000000042414b981 */ /* 0x0002a8000c0e1b00 */
[----:B------:R3:W0:Y:S01]  /*0b60*/  LDG.E.EL.128 R12, [R28.64+0x1000] ;  /* 0x001000041c0c7981 */ /* 0x000622000c2e1d00 */
[----:B------:R-:W-:-:S03]  /*0b70*/  CS2R R22, SRZ ;  /* 0x0000000000167805 */ /* 0x000fc6000001ff00 */
[----:B------:R4:W5:Y:S01]  /*0b80*/  @!P3 LDG.E.EF.128 R8, [R34.64] ;  /* 0x000000042208b981 */ /* 0x000962000c0e1d00 */
[----:B---3--:R-:W-:-:S03]  /*0b90*/  IMAD.WIDE R28, R25, R16, c[0x0][0x170] ;  /* 0x00005c00191c7625 */ /* 0x008fc600078e0210 */
[----:B------:R-:W3:Y:S04]  /*0ba0*/  LDG.E.EL.128 R16, [R32.64+0x1000] ;  /* 0x0010000420107981 */ /* 0x000ee8000c2e1d00 */
[----:B------:R1:W3:Y:S02]  /*0bb0*/  @!P3 LDG.E.EF.64 R22, [R28.64] ;  /* 0x000000041c16b981 */ /* 0x0002e4000c0e1b00 */
[----:B-1----:R-:W-:-:S04]  /*0bc0*/  IADD3 R29, R27, 0x800, RZ ;  /* 0x000008001b1d7810 */ /* 0x002fc80007ffe0ff */
[----:B------:R-:W-:Y:S02]  /*0bd0*/  ISETP.GE.U32.AND P5, PT, R29, 0x900, PT ;  /* 0x000009001d00780c */ /* 0x000fe40003fa6070 */
[----:B----4-:R-:W-:Y:S02]  /*0be0*/  MOV R34, 0x4 ;  /* 0x0000000400227802 */ /* 0x010fe40000000f00 */
[----:B------:R-:W-:Y:S02]  /*0bf0*/  ISETP.LT.AND P4, PT, R0, 0x200, !P5 ;  /* 0x000002000000780c */ /* 0x000fe40006f81270 */
[----:B------:R-:W-:Y:S02]  /*0c00*/  IADD3 R36, R26, 0x800, RZ ;  /* 0x000008001a247810 */ /* 0x000fe40007ffe0ff */
[----:B--2---:R-:W-:Y:S01]  /*0c10*/  SEL R20, R20, RZ, !P3 ;  /* 0x000000ff14147207 */ /* 0x004fe20005800000 */
[----:B0-----:R-:W-:-:S03]  /*0c20*/  FADD R31, R14, 1 ;  /* 0x3f8000000e1f7421 */ /* 0x001fc60000000000 */
[----:B------:R-:W-:Y:S02]  /*0c30*/  PRMT R14, R20, 0x7632, R14 ;  /* 0x00007632140e7816 */ /* 0x000fe4000000000e */
[----:B------:R-:W-:Y:S02]  /*0c40*/  SEL R21, R21, RZ, !P3 ;  /* 0x000000ff15157207 */ /* 0x000fe40005800000 */
[----:B-----5:R-:W-:Y:S02]  /*0c50*/  SEL R9, R9, RZ, !P3 ;  /* 0x000000ff09097207 */ /* 0x020fe40005800000 */
[----:B------:R-:W-:Y:S02]  /*0c60*/  SHF.L.U32 R14, R14, 0x10, RZ ;  /* 0x000000100e0e7819 */ /* 0x000fe400000006ff */
[----:B------:R-:W-:Y:S02]  /*0c70*/  SEL R8, R8, RZ, !P3 ;  /* 0x000000ff08087207 */ /* 0x000fe40005800000 */
[----:B------:R-:W-:Y:S01]  /*0c80*/  SHF.L.U32 R20, R20, 0x10, RZ ;  /* 0x0000001014147819 */ /* 0x000fe200000006ff */
[----:B------:R-:W-:Y:S01]  /*0c90*/  FADD R13, R13, 1 ;  /* 0x3f8000000d0d7421 */ /* 0x000fe20000000000 */
[----:B------:R-:W-:Y:S01]  /*0ca0*/  PRMT R28, R21, 0x7632, R28 ;  /* 0x00007632151c7816 */ /* 0x000fe2000000001c */
[----:B------:R-:W-:Y:S01]  /*0cb0*/  FMUL R9, R9, 48 ;  /* 0x4240000009097820 */ /* 0x000fe20000400000 */
[-C--:B------:R-:W-:Y:S01]  /*0cc0*/  FMUL R14, R14, R3.reuse ;  /* 0x000000030e0e7220 */ /* 0x080fe20000400000 */
[----:B------:R-:W-:Y:S01]  /*0cd0*/  SHF.L.U32 R30, R21, 0x10, RZ ;  /* 0x00000010151e7819 */ /* 0x000fe200000006ff */
[----:B------:R-:W-:Y:S01]  /*0ce0*/  FMUL R21, R8, 48 ;  /* 0x4240000008157820 */ /* 0x000fe20000400000 */
[----:B---3--:R-:W-:Y:S01]  /*0cf0*/  SEL R22, R22, RZ, !P3 ;  /* 0x000000ff16167207 */ /* 0x008fe20005800000 */
[----:B------:R-:W-:Y:S01]  /*0d00*/  FADD R12, R12, 1 ;  /* 0x3f8000000c0c7421 */ /* 0x000fe20000000000 */
[----:B------:R-:W-:Y:S01]  /*0d10*/  SEL R11, R11, RZ, !P3 ;  /* 0x000000ff0b0b7207 */ /* 0x000fe20005800000 */
[----:B------:R-:W-:Y:S01]  /*0d20*/  FMUL R8, R20, R3 ;  /* 0x0000000314087220 */ /* 0x000fe20000400000 */
[----:B------:R-:W-:Y:S01]  /*0d30*/  SHF.L.U32 R28, R28, 0x10, RZ ;  /* 0x000000101c1c7819 */ /* 0x000fe200000006ff */
[----:B------:R-:W-:Y:S01]  /*0d40*/  FFMA R9, R14, R13, R9 ;  /* 0x0000000d0e097223 */ /* 0x000fe20000000009 */
[----:B------:R-:W-:-:S02]  /*0d50*/  SEL R23, R23, RZ, !P3 ;  /* 0x000000ff17177207 */ /* 0x000fc40005800000 */
[----:B------:R-:W-:Y:S01]  /*0d60*/  PRMT R13, R22, 0x7632, R13 ;  /* 0x00007632160d7816 */ /* 0x000fe2000000000d */
[----:B------:R-:W-:Y:S01]  /*0d70*/  FFMA R8, R8, R12, R21 ;  /* 0x0000000c08087223 */ /* 0x000fe20000000015 */
[----:B------:R-:W-:Y:S01]  /*0d80*/  FADD R15, R15, 1 ;  /* 0x3f8000000f0f7421 */ /* 0x000fe20000000000 */
[----:B------:R-:W-:Y:S01]  /*0d90*/  FMUL R11, R11, 48 ;  /* 0x424000000b0b7820 */ /* 0x000fe20000400000 */
[----:B------:R-:W-:Y:S01]  /*0da0*/  FMUL R20, R28, R3 ;  /* 0x000000031c147220 */ /* 0x000fe20000400000 */
[----:B------:R-:W-:Y:S01]  /*0db0*/  FADD R12, R19, 1 ;  /* 0x3f800000130c7421 */ /* 0x000fe20000000000 */
[----:B------:R-:W-:Y:S02]  /*0dc0*/  SEL R10, R10, RZ, !P3 ;  /* 0x000000ff0a0a7207 */ /* 0x000fe40005800000 */
[----:B------:R-:W-:Y:S02]  /*0dd0*/  SHF.L.U32 R21, R23, 0x10, RZ ;  /* 0x0000001017157819 */ /* 0x000fe400000006ff */
[----:B------:R-:W-:-:S02]  /*0de0*/  SHF.L.U32 R19, R13, 0x10, RZ ;  /* 0x000000100d137819 */ /* 0x000fc400000006ff */
[----:B------:R-:W-:Y:S01]  /*0df0*/  PRMT R23, R23, 0x7632, R23 ;  /* 0x0000763217177816 */ /* 0x000fe20000000017 */
[----:B------:R-:W-:Y:S01]  /*0e00*/  FFMA R11, R20, R15, R11 ;  /* 0x0000000f140b7223 */ /* 0x000fe2000000000b */
[----:B------:R-:W-:Y:S01]  /*0e10*/  SHF.L.U32 R15, R22, 0x10, RZ ;  /* 0x00000010160f7819 */ /* 0x000fe200000006ff */
[----:B------:R-:W-:Y:S01]  /*0e20*/  FMUL R35, R10, 48 ;  /* 0x424000000a237820 */ /* 0x000fe20000400000 */
[----:B------:R-:W-:Y:S01]  /*0e30*/  FADD R17, R17, 1 ;  /* 0x3f80000011117421 */ /* 0x000fe20000000000 */
[----:B------:R-:W-:Y:S01]  /*0e40*/  FMUL R14, R24, R19 ;  /* 0x00000013180e7220 */ /* 0x000fe20000400000 */
[----:B------:R-:W-:Y:S01]  /*0e50*/  SHF.L.U32 R23, R23, 0x10, RZ ;  /* 0x0000001017177819 */ /* 0x000fe200000006ff */
[----:B------:R-:W-:Y:S01]  /*0e60*/  FMUL R10, R30, R3 ;  /* 0x000000031e0a7220 */ /* 0x000fe20000400000 */
[----:B------:R-:W-:Y:S01]  /*0e70*/  FADD R16, R16, 1 ;  /* 0x3f80000010107421 */ /* 0x000fe20000000000 */
[C---:B------:R-:W-:Y:S01]  /*0e80*/  FMUL R15, R24.reuse, R15 ;  /* 0x0000000f180f7220 */ /* 0x040fe20000400000 */
[----:B------:R-:W-:Y:S01]  /*0e90*/  FMUL R13, R24, R21 ;  /* 0x00000015180d7220 */ /* 0x000fe20000400000 */
[----:B------:R-:W-:Y:S01]  /*0ea0*/  FFMA R9, R14, R17, R9 ;  /* 0x000000110e097223 */ /* 0x000fe20000000009 */
[----:B------:R-:W-:Y:S01]  /*0eb0*/  FFMA R10, R10, R31, R35 ;  /* 0x0000001f0a0a7223 */ /* 0x000fe20000000023 */
[----:B------:R-:W-:Y:S01]  /*0ec0*/  FADD R18, R18, 1 ;  /* 0x3f80000012127421 */ /* 0x000fe20000000000 */
[----:B------:R-:W-:Y:S01]  /*0ed0*/  FMUL R14, R24, R23 ;  /* 0x00000017180e7220 */ /* 0x000fe20000400000 */
[----:B------:R-:W-:Y:S01]  /*0ee0*/  MOV R21, 0x2 ;  /* 0x0000000200157802 */ /* 0x000fe20000000f00 */
[----:B------:R-:W-:Y:S01]  /*0ef0*/  FFMA R8, R15, R16, R8 ;  /* 0x000000100f087223 */ /* 0x000fe20000000008 */
[----:B------:R-:W-:Y:S01]  /*0f00*/  FFMA R10, R13, R18, R10 ;  /* 0x000000120d0a7223 */ /* 0x000fe2000000000a */
[----:B------:R-:W-:Y:S01]  /*0f10*/  FFMA R11, R14, R12, R11 ;  /* 0x0000000c0e0b7223 */ /* 0x000fe2000000000b */
[----:B------:R-:W-:Y:S01]  /*0f20*/  CS2R R28, SRZ ;  /* 0x00000000001c7805 */ /* 0x000fe2000001ff00 */
[----:B------:R-:W-:-:S04]  /*0f30*/  IMAD.WIDE R16, R25, R34, c[0x0][0x1a8] ;  /* 0x00006a0019107625 */ /* 0x000fc800078e0222 */
[CC--:B------:R-:W-:Y:S01]  /*0f40*/  IMAD.WIDE R18, R36.reuse, R21.reuse, c[0x0][0x170] ;  /* 0x00005c0024127625 */ /* 0x0c0fe200078e0215 */
[----:B------:R0:W-:Y:S01]  /*0f50*/  @!P3 STG.E.128 [R16.64], R8 ;  /* 0x000000081000b986 */ /* 0x0001e2000c101d04 */
[----:B------:R-:W-:Y:S02]  /*0f60*/  CS2R R30, SRZ ;  /* 0x00000000001e7805 */ /* 0x000fe4000001ff00 */
[----:B------:R-:W-:Y:S01]  /*0f70*/  IMAD.WIDE R20, R36, R21, c[0x0][0x180] ;  /* 0x0000600024147625 */ /* 0x000fe200078e0215 */
[----:B------:R1:W2:Y:S01]  /*0f80*/  @P4 LDG.E.EF.64 R28, [R18.64] ;  /* 0x00000004121c4981 */ /* 0x0002a2000c0e1b00 */
[----:B------:R-:W-:Y:S02]  /*0f90*/  MOV R23, 0x10 ;  /* 0x0000001000177802 */ /* 0x000fe40000000f00 */
[----:B------:R-:W-:Y:S01]  /*0fa0*/  LOP3.LUT R22, R2, 0xff, RZ, 0xc0, !PT ;  /* 0x000000ff02167812 */ /* 0x000fe200078ec0ff */
[----:B------:R3:W4:Y:S01]  /*0fb0*/  @P4 LDG.E.EF.64 R30, [R20.64] ;  /* 0x00000004141e4981 */ /* 0x000722000c0e1b00 */
[----:B------:R-:W-:Y:S01]  /*0fc0*/  CS2R R12, SRZ ;  /* 0x00000000000c7805 */ /* 0x000fe2000001ff00 */
[----:B------:R-:W-:Y:S01]  /*0fd0*/  CS2R R14, SRZ ;  /* 0x00000000000e7805 */ /* 0x000fe2000001ff00 */
[----:B------:R-:W-:Y:S01]  /*0fe0*/  IMAD.WIDE R34, R36, R34, c[0x0][0x198] ;  /* 0x0000660024227625 */ /* 0x000fe200078e0222 */
[----:B-1----:R-:W-:-:S03]  /*0ff0*/  CS2R R18, SRZ ;  /* 0x0000000000127805 */ /* 0x002fc6000001ff00 */
[----:B------:R-:W-:Y:S01]  /*1000*/  IMAD.WIDE.U32 R22, R22, R23, c[0x0][0x190] ;  /* 0x0000640016167625 */ /* 0x000fe200078e0017 */
[----:B0-----:R-:W-:-:S04]  /*1010*/  CS2R R16, SRZ ;  /* 0x0000000000107805 */ /* 0x001fc8000001ff00 */
[----:B------:R0:W5:Y:S01]  /*1020*/  @!P5 LDG.E.EL.128 R12, [R22.64+0x2000] ;  /* 0x00200004160cd981 */ /* 0x000162000c2e1d00 */
[----:B---3--:R-:W-:-:S03]  /*1030*/  CS2R R20, SRZ ;  /* 0x0000000000147805 */ /* 0x008fc6000001ff00 */
[----:B------:R1:W3:Y:S01]  /*1040*/  @P4 LDG.E.EF.128 R16, [R34.64] ;  /* 0x0000000422104981 */ /* 0x0002e2000c0e1d00 */
[----:B0-----:R-:W-:-:S06]  /*1050*/  CS2R R22, SRZ ;  /* 0x0000000000167805 */ /* 0x001fcc000001ff00 */
[----:B------:R0:W3:Y:S01]  /*1060*/  @!P5 LDG.E.EL.128 R20, [R32.64+0x2000] ;  /* 0x002000042014d981 */ /* 0x0000e2000c2e1d00 */
[----:B------:R-:W-:Y:S01]  /*1070*/  FMUL R4, R4, R4 ;  /* 0x0000000404047220 */ /* 0x000fe20000400000 */
[----:B------:R-:W-:Y:S01]  /*1080*/  FMUL R5, R5, R5 ;  /* 0x0000000505057220 */ /* 0x000fe20000400000 */
[----:B------:R-:W-:Y:S01]  /*1090*/  FMUL R6, R6, R6 ;  /* 0x0000000606067220 */ /* 0x000fe20000400000 */
[----:B------:R-:W-:Y:S02]  /*10a0*/  FMUL R10, R10, R10 ;  /* 0x0000000a0a0a7220 */ /* 0x000fe40000400000 */
[----:B------:R-:W-:Y:S01]  /*10b0*/  FSEL R4, R4, -RZ, !P3 ;  /* 0x800000ff04047208 */ /* 0x000fe20005800000 */
[----:B------:R-:W-:Y:S01]  /*10c0*/  FMUL R9, R9, R9 ;  /* 0x0000000909097220 */ /* 0x000fe20000400000 */
[----:B------:R-:W-:Y:S02]  /*10d0*/  FSEL R5, R5, -RZ, !P3 ;  /* 0x800000ff05057208 */ /* 0x000fe40005800000 */
[----:B------:R-:W-:Y:S01]  /*10e0*/  FSEL R6, R6, -RZ, !P3 ;  /* 0x800000ff06067208 */ /* 0x000fe20005800000 */
[----:B------:R-:W-:Y:S01]  /*10f0*/  FADD R37, RZ, R4 ;  /* 0x00000004ff257221 */ /* 0x000fe20000000000 */
[----:B------:R-:W-:Y:S01]  /*1100*/  FSEL R4, R10, -RZ, !P3 ;  /* 0x800000ff0a047208 */ /* 0x000fe20005800000 */
[----:B------:R-:W-:Y:S01]  /*1110*/  FADD R5, RZ, R5 ;  /* 0x00000005ff057221 */ /* 0x000fe20000000000 */
[----:B------:R-:W-:Y:S01]  /*1120*/  FSEL R10, R9, -RZ, !P3 ;  /* 0x800000ff090a7208 */ /* 0x000fe20005800000 */
[----:B0-----:R-:W-:-:S04]  /*1130*/  FADD R33, RZ, R6 ;  /* 0x00000006ff217221 */ /* 0x001fc80000000000 */
[----:B------:R-:W-:Y:S01]  /*1140*/  FADD R10, R5, R10 ;  /* 0x0000000a050a7221 */ /* 0x000fe20000000000 */
[----:B------:R-:W-:Y:S01]  /*1150*/  FADD R9, R33, R4 ;  /* 0x0000000421097221 */ /* 0x000fe20000000000 */
[----:B------:R-:W-:-:S05]  /*1160*/  FMUL R8, R8, R8 ;  /* 0x0000000808087220 */ /* 0x000fca0000400000 */
[----:B------:R-:W-:Y:S01]  /*1170*/  FSEL R8, R8, -RZ, !P3 ;  /* 0x800000ff08087208 */ /* 0x000fe20005800000 */
[----:B------:R-:W-:-:S04]  /*1180*/  FMUL R7, R7, R7 ;  /* 0x0000000707077220 */ /* 0x000fc80000400000 */
[----:B------:R-:W-:Y:S01]  /*1190*/  FADD R8, R37, R8 ;  /* 0x0000000825087221 */ /* 0x000fe20000000000 */
[----:B------:R-:W-:-:S05]  /*11a0*/  FMUL R11, R11, R11 ;  /* 0x0000000b0b0b7220 */ /* 0x000fca0000400000 */
[----:B------:R-:W-:Y:S02]  /*11b0*/  FSEL R11, R11, -RZ, !P3 ;  /* 0x800000ff0b0b7208 */ /* 0x000fe40005800000 */
[----:B--2---:R-:W-:Y:S02]  /*11c0*/  SEL R29, R29, RZ, P4 ;  /* 0x000000ff1d1d7207 */ /* 0x004fe40002000000 */
[----:B------:R-:W-:Y:S02]  /*11d0*/  SEL R28, R28, RZ, P4 ;  /* 0x000000ff1c1c7207 */ /* 0x000fe40002000000 */
[C---:B------:R-:W-:Y:S02]  /*11e0*/  PRMT R5, R29.reuse, 0x7632, R5 ;  /* 0x000076321d057816 */ /* 0x040fe40000000005 */
[----:B-1----:R-:W-:Y:S02]  /*11f0*/  SHF.L.U32 R35, R29, 0x10, RZ ;  /* 0x000000101d237819 */ /* 0x002fe400000006ff */
[----:B------:R-:W-:-:S02]  /*1200*/  PRMT R4, R28, 0x7632, R4 ;  /* 0x000076321c047816 */ /* 0x000fc40000000004 */
[----:B------:R-:W-:Y:S02]  /*1210*/  SHF.L.U32 R29, R28, 0x10, RZ ;  /* 0x000000101c1d7819 */ /* 0x000fe400000006ff */
[----:B----4-:R-:W-:Y:S02]  /*1220*/  SEL R30, R30, RZ, P4 ;  /* 0x000000ff1e1e7207 */ /* 0x010fe40002000000 */
[----:B------:R-:W-:Y:S02]  /*1230*/  SEL R31, R31, RZ, P4 ;  /* 0x000000ff1f1f7207 */ /* 0x000fe40002000000 */
[----:B------:R-:W-:Y:S01]  /*1240*/  SHF.L.U32 R33, R4, 0x10, RZ ;  /* 0x0000001004217819 */ /* 0x000fe200000006ff */
[----:B------:R-:W-:Y:S01]  /*1250*/  FMUL R4, R24, R29 ;  /* 0x0000001d18047220 */ /* 0x000fe20000400000 */
[----:B------:R-:W-:Y:S02]  /*1260*/  PRMT R28, R30, 0x7632, R28 ;  /* 0x000076321e1c7816 */ /* 0x000fe4000000001c */
[----:B------:R-:W-:-:S02]  /*1270*/  PRMT R29, R31, 0x7632, R29 ;  /* 0x000076321f1d7816 */ /* 0x000fc4000000001d */
[----:B------:R-:W-:Y:S02]  /*1280*/  SHF.L.U32 R30, R30, 0x10, RZ ;  /* 0x000000101e1e7819 */ /* 0x000fe400000006ff */
[----:B------:R-:W-:Y:S02]  /*1290*/  SHF.L.U32 R32, R31, 0x10, RZ ;  /* 0x000000101f207819 */ /* 0x000fe400000006ff */
[----:B-----5:R-:W-:Y:S02]  /*12a0*/  SEL R31, R12, RZ, !P5 ;  /* 0x000000ff0c1f7207 */ /* 0x020fe40006800000 */
[----:B---3--:R-:W-:Y:S02]  /*12b0*/  SEL R16, R16, RZ, P4 ;  /* 0x000000ff10107207 */ /* 0x008fe40002000000 */
[----:B------:R-:W-:Y:S01]  /*12c0*/  SHF.L.U32 R34, R29, 0x10, RZ ;  /* 0x000000101d227819 */ /* 0x000fe200000006ff */
[-C--:B------:R-:W-:Y:S01]  /*12d0*/  FMUL R29, R30, R3.reuse ;  /* 0x000000031e1d7220 */ /* 0x080fe20000400000 */
[----:B------:R-:W-:Y:S01]  /*12e0*/  FMUL R30, R32, R3 ;  /* 0x00000003201e7220 */ /* 0x000fe20000400000 */
[----:B------:R-:W-:Y:S01]  /*12f0*/  SHF.L.U32 R28, R28, 0x10, RZ ;  /* 0x000000101c1c7819 */ /* 0x000fe200000006ff */
[----:B------:R-:W-:Y:S01]  /*1300*/  FMUL R16, R16, 48 ;  /* 0x4240000010107820 */ /* 0x000fe20000400000 */
[----:B------:R-:W-:Y:S01]  /*1310*/  SEL R32, R14, RZ, !P5 ;  /* 0x000000ff0e207207 */ /* 0x000fe20006800000 */
[----:B------:R-:W-:Y:S01]  /*1320*/  FADD R14, R31, 1 ;  /* 0x3f8000001f0e7421 */ /* 0x000fe20000000000 */
[----:B------:R-:W-:-:S02]  /*1330*/  SEL R12, R15, RZ, !P5 ;  /* 0x000000ff0f0c7207 */ /* 0x000fc40006800000 */
[----:B------:R-:W-:Y:S02]  /*1340*/  SEL R19, R19, RZ, P4 ;  /* 0x000000ff13137207 */ /* 0x000fe40002000000 */
[----:B------:R-:W-:Y:S02]  /*1350*/  SEL R13, R13, RZ, !P5 ;  /* 0x000000ff0d0d7207 */ /* 0x000fe40006800000 */
[----:B------:R-:W-:Y:S01]  /*1360*/  SEL R17, R17, RZ, P4 ;  /* 0x000000ff11117207 */ /* 0x000fe20002000000 */
[-C--:B------:R-:W-:Y:S01]  /*1370*/  FMUL R28, R28, R3.reuse ;  /* 0x000000031c1c7220 */ /* 0x080fe20000400000 */
[----:B------:R-:W-:Y:S01]  /*1380*/  SEL R20, R20, RZ, !P5 ;  /* 0x000000ff14147207 */ /* 0x000fe20006800000 */
[----:B------:R-:W-:Y:S01]  /*1390*/  FFMA R29, R29, R14, R16 ;  /* 0x0000000e1d1d7223 */ /* 0x000fe20000000010 */
[----:B------:R-:W-:Y:S01]  /*13a0*/  SEL R18, R18, RZ, P4 ;  /* 0x000000ff12127207 */ /* 0x000fe20002000000 */
[----:B------:R-:W-:Y:S01]  /*13b0*/  FMUL R3, R34, R3 ;  /* 0x0000000322037220 */ /* 0x000fe20000400000 */
[----:B------:R-:W-:Y:S01]  /*13c0*/  FADD R12, R12, 1 ;  /* 0x3f8000000c0c7421 */ /* 0x000fe20000000000 */
[----:B------:R-:W-:Y:S01]  /*13d0*/  FMUL R14, R19, 48 ;  /* 0x42400000130e7820 */ /* 0x000fe20000400000 */
[----:B------:R-:W-:Y:S01]  /*13e0*/  SEL R21, R21, RZ, !P5 ;  /* 0x000000ff15157207 */ /* 0x000fe20006800000 */
[----:B------:R-:W-:Y:S01]  /*13f0*/  FADD R19, R13, 1 ;  /* 0x3f8000000d137421 */ /* 0x000fe20000000000 */
[----:B------:R-:W-:Y:S01]  /*1400*/  FMUL R17, R17, 48 ;  /* 0x4240000011117820 */ /* 0x000fe20000400000 */
[----:B------:R-:W-:Y:S01]  /*1410*/  SEL R22, R22, RZ, !P5 ;  /* 0x000000ff16167207 */ /* 0x000fe20006800000 */
[----:B------:R-:W-:Y:S01]  /*1420*/  FADD R13, R20, 1 ;  /* 0x3f800000140d7421 */ /* 0x000fe20000000000 */
[----:B------:R-:W-:Y:S01]  /*1430*/  SHF.L.U32 R37, R5, 0x10, RZ ;  /* 0x0000001005257819 */ /* 0x000fe200000006ff */
[----:B------:R-:W-:Y:S01]  /*1440*/  FADD R15, R32, 1 ;  /* 0x3f800000200f7421 */ /* 0x000fe20000000000 */
[----:B------:R-:W-:Y:S01]  /*1450*/  FMUL R31, R18, 48 ;  /* 0x42400000121f7820 */ /* 0x000fe20000400000 */
[----:B------:R-:W-:Y:S01]  /*1460*/  FFMA R3, R3, R12, R14 ;  /* 0x0000000c03037223 */ /* 0x000fe2000000000e */
[----:B------:R-:W-:Y:S01]  /*1470*/  FMUL R5, R24, R33 ;  /* 0x0000002118057220 */ /* 0x000fe20000400000 */
[----:B------:R-:W-:Y:S01]  /*1480*/  FFMA R28, R28, R19, R17 ;  /* 0x000000131c1c7223 */ /* 0x000fe20000000011 */
[----:B------:R-:W-:Y:S01]  /*1490*/  FADD R12, R21, 1 ;  /* 0x3f800000150c7421 */ /* 0x000fe20000000000 */
[----:B------:R-:W-:Y:S01]  /*14a0*/  FFMA R4, R4, R13, R29 ;  /* 0x0000000d04047223 */ /* 0x000fe2000000001d */
[----:B------:R-:W-:Y:S01]  /*14b0*/  FMUL R6, R24, R35 ;  /* 0x0000002318067220 */ /* 0x000fe20000400000 */
[----:B------:R-:W-:Y:S01]  /*14c0*/  FFMA R15, R30, R15, R31 ;  /* 0x0000000f1e0f7223 */ /* 0x000fe2000000001f */
[----:B------:R-:W-:Y:S01]  /*14d0*/  SEL R23, R23, RZ, !P5 ;  /* 0x000000ff17177207 */ /* 0x000fe20006800000 */
[----:B------:R-:W-:Y:S01]  /*14e0*/  FADD R13, R22, 1 ;  /* 0x3f800000160d7421 */ /* 0x000fe20000000000 */
[----:B------:R-:W-:Y:S01]  /*14f0*/  FFMA R5, R5, R12, R28 ;  /* 0x0000000c05057223 */ /* 0x000fe2000000001c */
[----:B------:R-:W-:Y:S01]  /*1500*/  FSEL R12, R7, -RZ, !P3 ;  /* 0x800000ff070c7208 */ /* 0x000fe20005800000 */
[----:B------:R-:W-:Y:S01]  /*1510*/  FMUL R24, R24, R37 ;  /* 0x0000002518187220 */ /* 0x000fe20000400000 */
[----:B------:R-:W-:Y:S01]  /*1520*/  FFMA R6, R6, R13, R15 ;  /* 0x0000000d06067223 */ /* 0x000fe2000000000f */
[----:B------:R-:W-:Y:S01]  /*1530*/  FADD R7, R23, 1 ;  /* 0x3f80000017077421 */ /* 0x000fe20000000000 */
[----:B------:R-:W-:Y:S01]  /*1540*/  FMUL R14, R4, R4 ;  /* 0x00000004040e7220 */ /* 0x000fe20000400000 */
[----:B------:R-:W-:Y:S01]  /*1550*/  FMUL R13, R5, R5 ;  /* 0x00000005050d7220 */ /* 0x000fe20000400000 */
[----:B------:R-:W-:Y:S01]  /*1560*/  FADD R16, RZ, R12 ;  /* 0x0000000cff107221 */ /* 0x000fe20000000000 */
[----:B------:R-:W-:Y:S01]  /*1570*/  FFMA R7, R24, R7, R3 ;  /* 0x0000000718077223 */ /* 0x000fe20000000003 */
[----:B------:R-:W-:Y:S01]  /*1580*/  FMUL R12, R6, R6 ;  /* 0x00000006060c7220 */ /* 0x000fe20000400000 */
[----:B------:R-:W-:-:S02]  /*1590*/  FSEL R15, R14, -RZ, P4 ;  /* 0x800000ff0e0f7208 */ /* 0x000fc40002000000 */
[----:B------:R-:W-:Y:S01]  /*15a0*/  FSEL R13, R13, -RZ, P4 ;  /* 0x800000ff0d0d7208 */ /* 0x000fe20002000000 */
[----:B------:R-:W-:Y:S01]  /*15b0*/  FMUL R3, R7, R7 ;  /* 0x0000000707037220 */ /* 0x000fe20000400000 */
[----:B------:R-:W-:Y:S01]  /*15c0*/  FSEL R12, R12, -RZ, P4 ;  /* 0x800000ff0c0c7208 */ /* 0x000fe20002000000 */
[----:B------:R-:W-:Y:S02]  /*15d0*/  FADD R15, R8, R15 ;  /* 0x0000000f080f7221 */ /* 0x000fe40000000000 */
[----:B------:R-:W-:Y:S01]  /*15e0*/  FADD R10, R10, R13 ;  /* 0x0000000d0a0a7221 */ /* 0x000fe20000000000 */
[----:B------:R-:W-:Y:S01]  /*15f0*/  FSEL R8, R3, -RZ, P4 ;  /* 0x800000ff03087208 */ /* 0x000fe20002000000 */
[----:B------:R-:W-:Y:S01]  /*1600*/  FADD R11, R16, R11 ;  /* 0x0000000b100b7221 */ /* 0x000fe20000000000 */
[----:B------:R-:W-:Y:S01]  /*1610*/  FADD R12, R9, R12 ;  /* 0x0000000c090c7221 */ /* 0x000fe20000000000 */
[----:B------:R-:W-:Y:S02]  /*1620*/  FADD R3, R10, R15 ;  /* 0x0000000f0a037221 */ /* 0x000fe40000000000 */
[----:B------:R-:W-:-:S02]  /*1630*/  FADD R8, R11, R8 ;  /* 0x000000080b087221 */ /* 0x000fc40000000000 */
[----:B------:R-:W-:-:S04]  /*1640*/  FADD R3, R3, R12 ;  /* 0x0000000c03037221 */ /* 0x000fc80000000000 */
[----:B------:R-:W-:-:S05]  /*1650*/  FADD R3, R3, R8 ;  /* 0x0000000803037221 */ /* 0x000fca0000000000 */
[----:B------:R-:W0:Y:S02]  /*1660*/  SHFL.BFLY PT, R8, R3, 0x10, 0x1f ;  /* 0x0e001f0003087f89 */ /* 0x000e2400000e0000 */
[----:B0-----:R-:W-:-:S05]  /*1670*/  FADD R8, R3, R8 ;  /* 0x0000000803087221 */ /* 0x001fca0000000000 */
[----:B------:R-:W0:Y:S02]  /*1680*/  SHFL.BFLY PT, R9, R8, 0x8, 0x1f ;  /* 0x0d001f0008097f89 */ /* 0x000e2400000e0000 */
[----:B0-----:R-:W-:-:S05]  /*1690*/  FADD R9, R8, R9 ;  /* 0x0000000908097221 */ /* 0x001fca0000000000 */
[----:B------:R-:W0:Y:S02]  /*16a0*/  SHFL.BFLY PT, R10, R9, 0x4, 0x1f ;  /* 0x0c801f00090a7f89 */ /* 0x000e2400000e0000 */
[----:B0-----:R-:W-:-:S05]  /*16b0*/  FADD R10, R9, R10 ;  /* 0x0000000a090a7221 */ /* 0x001fca0000000000 */
[----:B------:R-:W0:Y:S04]  /*16c0*/  SHFL.BFLY PT, R11, R10, 0x2, 0x1f ;  /* 0x0c401f000a0b7f89 */ /* 0x000e2800000e0000 */
[----:B------:R-:W1:Y:S01]  /*16d0*/  S2R R18, SR_TID.X ;  /* 0x0000000000127919 */ /* 0x000e620000002100 */
[----:B0-----:R-:W-:-:S05]  /*16e0*/  FADD R11, R10, R11 ;  /* 0x0000000b0a0b7221 */ /* 0x001fca0000000000 */
[----:B------:R-:W0:Y:S01]  /*16f0*/  SHFL.BFLY PT, R16, R11, 0x1, 0x1f ;  /* 0x0c201f000b107f89 */ /* 0x000e2200000e0000 */
[----:B------:R-:W-:Y:S02]  /*1700*/  MOV R14, 0x4 ;  /* 0x00000004000e7802 */ /* 0x000fe40000000f00 */
[----:B-1----:R-:W-:-:S03]  /*1710*/  SHF.R.U32.HI R15, RZ, 0x5, R18 ;  /* 0x00000005ff0f7819 */ /* 0x002fc60000011612 */
[----:B------:R-:W-:Y:S01]  /*1720*/  IMAD.WIDE R12, R36, R14, c[0x0][0x1a8] ;  /* 0x00006a00240c7625 */ /* 0x000fe200078e020e */
[----:B------:R-:W-:-:S04]  /*1730*/  SGXT.U32 R15, R15, 0x3 ;  /* 0x000000030f0f781a */ /* 0x000fc80000000000 */
[----:B------:R-:W-:Y:S01]  /*1740*/  @P4 STG.E.128 [R12.64], R4 ;  /* 0x000000040c004986 */ /* 0x000fe2000c101d04 */
[----:B0-----:R-:W-:-:S05]  /*1750*/  FADD R16, R11, R16 ;  /* 0x000000100b107221 */ /* 0x001fca0000000000 */
[----:B------:R-:W-:Y:S04]  /*1760*/  @!P1 STS [R15.X4], R16 ;  /* 0x000000100f009388 */ /* 0x000fe80000004800 */
[----:B------:R-:W-:Y:S06]  /*1770*/  BAR.SYNC 0x0 ;  /* 0x0000000000007b1d */ /* 0x000fec0000000000 */
[----:B------:R-:W0:Y:S04]  /*1780*/  @!P2 LDS R2, [R18.X4] ;  /* 0x000000001202a984 */ /* 0x000e280000004800 */
[----:B0-----:R-:W0:Y:S02]  /*1790*/  SHFL.BFLY PT, R3, R2, 0x4, 0x1f ;  /* 0x0c801f0002037f89 */ /* 0x001e2400000e0000 */
[----:B0-----:R-:W-:-:S05]  /*17a0*/  FADD R3, R2, R3 ;  /* 0x0000000302037221 */ /* 0x001fca0000000000 */
[----:B------:R-:W0:Y:S02]  /*17b0*/  SHFL.BFLY PT, R8, R3, 0x2, 0x1f ;  /* 0x0c401f0003087f89 */ /* 0x000e2400000e0000 */
[----:B0-----:R-:W-:-:S05]  /*17c0*/  FADD R8, R3, R8 ;  /* 0x0000000803087221 */ /* 0x001fca0000000000 */
[----:B------:R-:W0:Y:S02]  /*17d0*/  SHFL.BFLY PT, R9, R8, 0x1, 0x1f ;  /* 0x0c201f0008097f89 */ /* 0x000e2400000e0000 */
[----:B0-----:R-:W-:-:S05]  /*17e0*/  FADD R9, R8, R9 ;  /* 0x0000000908097221 */ /* 0x001fca0000000000 */
[----:B------:R-:W-:Y:S04]  /*17f0*/  @P0 STS [R18.X4], R9 ;  /* 0x0000000912000388 */ /* 0x000fe80000004800 */
[----:B------:R-:W-:Y:S06]  /*1800*/  BAR.SYNC 0x0 ;  /* 0x0000000000007b1d */ /* 0x000fec0000000000 */
[----:B------:R-:W0:Y:S04]  /*1810*/  LDS R20, [RZ] ;  /* 0x00000000ff147984 */ /* 0x000e280000000800 */
[----:B------:R-:W-:Y:S06]  /*1820*/  BAR.SYNC 0x0 ;  /* 0x0000000000007b1d */ /* 0x000fec0000000000 */
[----:B0-----:R-:W-:Y:S04]  /*1830*/  STS [RZ], R20 ;  /* 0x00000014ff007388 */ /* 0x001fe80000000800 */
[----:B------:R-:W-:Y:S06]  /*1840*/  BAR.SYNC 0x0 ;  /* 0x0000000000007b1d */ /* 0x000fec0000000000 */
[----:B------:R-:W0:Y:S01]  /*1850*/  LDS R2, [RZ] ;  /* 0x00000000ff027984 */ /* 0x000e220000000800 */
[----:B------:R-:W-:-:S02]  /*1860*/  MOV R23, 0x39e38e39 ;  /* 0x39e38e3900177802 */ /* 0x000fc40000000f00 */
[----:B------:R-:W-:Y:S01]  /*1870*/  SHF.R.S32.HI R3, RZ, 0x1f, R0 ;  /* 0x0000001fff037819 */ /* 0x000fe20000011400 */
[----:B------:R-:W-:Y:S06]  /*1880*/  BAR.SYNC 0x0 ;  /* 0x0000000000007b1d */ /* 0x000fec0000000000 */
[C---:B------:R-:W-:Y:S02]  /*1890*/  LEA R16, P0, R0.reuse, c[0x0][0x168], 0x2 ;  /* 0x00005a0000107a11 */ /* 0x040fe400078010ff */
[----:B------:R-:W-:Y:S02]  /*18a0*/  SHF.R.S32.HI R15, RZ, 0x1f, R26 ;  /* 0x0000001fff0f7819 */ /* 0x000fe4000001141a */
[----:B------:R-:W-:-:S02]  /*18b0*/  LEA.HI.X R17, R0, c[0x0][0x16c], R3, 0x2, P0 ;  /* 0x00005b0000117a11 */ /* 0x000fc400000f1403 */
[C---:B------:R-:W-:Y:S01]  /*18c0*/  LEA R18, P0, R26.reuse, c[0x0][0x1a8], 0x2 ;  /* 0x00006a001a127a11 */ /* 0x040fe200078010ff */
[----:B------:R-:W-:Y:S01]  /*18d0*/  CS2R R4, SRZ ;  /* 0x0000000000047805 */ /* 0x000fe2000001ff00 */
[----:B------:R-:W-:Y:S02]  /*18e0*/  CS2R R6, SRZ ;  /* 0x0000000000067805 */ /* 0x000fe4000001ff00 */
[----:B------:R-:W-:Y:S01]  /*18f0*/  LEA.HI.X R19, R26, c[0x0][0x1ac], R15, 0x2, P0 ;  /* 0x00006b001a137a11 */ /* 0x000fe200000f140f */
[----:B0-----:R-:W-:-:S04]  /*1900*/  FFMA R2, R2, R23, 9.9999997473787516356e-06 ;  /* 0x3727c5ac02027423 */ /* 0x001fc80000000017 */
[----:B------:R0:W1:Y:S02]  /*1910*/  MUFU.RSQ R21, R2 ;  /* 0x0000000200157308 */ /* 0x0000640000001400 */
[----:B0-----:R-:W-:Y:S01]  /*1920*/  IMAD.WIDE.U32 R2, R27, R14, c[0x0][0x1a0] ;  /* 0x000068001b027625 */ /* 0x001fe200078e000e */
[----:B-1----:R0:W-:Y:S04]  /*1930*/  @P6 STG.E [R16.64], R21 ;  /* 0x0000001510006986 */ /* 0x0021e8000c101904 */
[----:B------:R-:W2:Y:S04]  /*1940*/  @!P3 LDG.E.EF.128 R4, [R18.64] ;  /* 0x000000041204b981 */ /* 0x000ea8000c0e1d00 */
[----:B------:R-:W3:Y:S01]  /*1950*/  LDG.E.EL.128 R8, [R2.64] ;  /* 0x0000000402087981 */ /* 0x000ee2000c2e1d00 */
[----:B------:R-:W-:-:S06]  /*1960*/  FFMA R0, R20, R23, 9.9999997473787516356e-06 ;  /* 0x3727c5ac14007423 */ /* 0x000fcc0000000017 */
[----:B------:R-:W1:Y:S01]  /*1970*/  MUFU.RSQ R0, R0 ;  /* 0x0000000000007308 */ /* 0x000e620000001400 */
[----:B0-----:R-:W-:-:S04]  /*1980*/  LEA R16, P0, R26, c[0x0][0x1b0], 0x1 ;  /* 0x00006c001a107a11 */ /* 0x001fc800078008ff */
[----:B------:R-:W-:Y:S01]  /*1990*/  LEA.HI.X R17, R26, c[0x0][0x1b4], R15, 0x1, P0 ;  /* 0x00006d001a117a11 */ /* 0x000fe200000f0c0f */
[----:B------:R-:W-:Y:S01]  /*19a0*/  IMAD.WIDE R14, R25, R14, c[0x0][0x1a8] ;  /* 0x00006a00190e7625 */ /* 0x000fe200078e020e */
[----:B--2---:R-:W-:Y:S02]  /*19b0*/  SEL R23, R4, RZ, !P3 ;  /* 0x000000ff04177207 */ /* 0x004fe40005800000 */
[----:B------:R-:W-:Y:S02]  /*19c0*/  SEL R5, R5, RZ, !P3 ;  /* 0x000000ff05057207 */ /* 0x000fe40005800000 */
[----:B------:R-:W-:Y:S02]  /*19d0*/  SEL R27, R6, RZ, !P3 ;  /* 0x000000ff061b7207 */ /* 0x000fe40005800000 */
[----:B------:R-:W-:Y:S01]  /*19e0*/  SEL R7, R7, RZ, !P3 ;  /* 0x000000ff07077207 */ /* 0x000fe20005800000 */
[----:B---3--:R-:W-:Y:S01]  /*19f0*/  FADD R8, R8, 1 ;  /* 0x3f80000008087421 */ /* 0x008fe20000000000 */
[----:B------:R-:W-:Y:S01]  /*1a00*/  FADD R4, R9, 1 ;  /* 0x3f80000009047421 */ /* 0x000fe20000000000 */
[----:B------:R-:W-:Y:S01]  /*1a10*/  FADD R10, R10, 1 ;  /* 0x3f8000000a0a7421 */ /* 0x000fe20000000000 */
[C---:B-1----:R-:W-:Y:S01]  /*1a20*/  FMUL R23, R0.reuse, R23 ;  /* 0x0000001700177220 */ /* 0x042fe20000400000 */
[----:B------:R-:W-:Y:S01]  /*1a30*/  FADD R6, R11, 1 ;  /* 0x3f8000000b067421 */ /* 0x000fe20000000000 */
[C---:B------:R-:W-:Y:S01]  /*1a40*/  FMUL R5, R0.reuse, R5 ;  /* 0x0000000500057220 */ /* 0x040fe20000400000 */
[C---:B------:R-:W-:Y:S01]  /*1a50*/  FMUL R27, R0.reuse, R27 ;  /* 0x0000001b001b7220 */ /* 0x040fe20000400000 */
[----:B------:R-:W-:Y:S01]  /*1a60*/  FMUL R7, R0, R7 ;  /* 0x0000000700077220 */ /* 0x000fe20000400000 */
[----:B------:R-:W-:Y:S01]  /*1a70*/  FMUL R8, R23, R8 ;  /* 0x0000000817087220 */ /* 0x000fe20000400000 */
[----:B------:R-:W-:Y:S01]  /*1a80*/  FMUL R5, R5, R4 ;  /* 0x0000000405057220 */ /* 0x000fe20000400000 */
[----:B------:R-:W-:Y:S01]  /*1a90*/  FMUL R10, R27, R10 ;  /* 0x0000000a1b0a7220 */ /* 0x000fe20000400000 */
[----:B------:R-:W-:-:S03]  /*1aa0*/  FMUL R7, R7, R6 ;  /* 0x0000000607077220 */ /* 0x000fc60000400000 */
[----:B------:R-:W-:Y:S02]  /*1ab0*/  F2FP.BF16.PACK_AB R22, R5, R8 ;  /* 0x000000080516723e */ /* 0x000fe400000010ff */
[----:B------:R-:W-:Y:S01]  /*1ac0*/  F2FP.BF16.PACK_AB R23, R7, R10 ;  /* 0x0000000a0717723e */ /* 0x000fe200000010ff */
[----:B------:R-:W-:Y:S01]  /*1ad0*/  CS2R R4, SRZ ;  /* 0x0000000000047805 */ /* 0x000fe2000001ff00 */
[----:B------:R-:W-:-:S03]  /*1ae0*/  CS2R R6, SRZ ;  /* 0x0000000000067805 */ /* 0x000fc6000001ff00 */
[----:B------:R0:W-:Y:S04]  /*1af0*/  @!P3 STG.E.64 [R16.64], R22 ;  /* 0x000000161000b986 */ /* 0x0001e8000c101b04 */
[----:B------:R-:W2:Y:S04]  /*1b00*/  @!P3 LDG.E.EF.128 R4, [R14.64] ;  /* 0x000000040e04b981 */ /* 0x000ea8000c0e1d00 */
[----:B------:R-:W3:Y:S01]  /*1b10*/  LDG.E.EL.128 R8, [R2.64+0x1000] ;  /* 0x0010000402087981 */ /* 0x000ee2000c2e1d00 */
[----:B0-----:R-:W-:Y:S01]  /*1b20*/  CS2R R16, SRZ ;  /* 0x0000000000107805 */ /* 0x001fe2000001ff00 */
[----:B--2---:R-:W-:-:S02]  /*1b30*/  SEL R19, R4, RZ, !P3 ;  /* 0x000000ff04137207 */ /* 0x004fc40005800000 */
[----:B------:R-:W-:Y:S02]  /*1b40*/  SEL R5, R5, RZ, !P3 ;  /* 0x000000ff05057207 */ /* 0x000fe40005800000 */
[----:B------:R-:W-:Y:S02]  /*1b50*/  SEL R21, R6, RZ, !P3 ;  /* 0x000000ff06157207 */ /* 0x000fe40005800000 */
[----:B------:R-:W-:Y:S01]  /*1b60*/  SEL R7, R7, RZ, !P3 ;  /* 0x000000ff07077207 */ /* 0x000fe20005800000 */
[----:B---3--:R-:W-:Y:S01]  /*1b70*/  FADD R8, R8, 1 ;  /* 0x3f80000008087421 */ /* 0x008fe20000000000 */
[----:B------:R-:W-:Y:S01]  /*1b80*/  FADD R4, R9, 1 ;  /* 0x3f80000009047421 */ /* 0x000fe20000000000 */
[----:B------:R-:W-:Y:S01]  /*1b90*/  FADD R10, R10, 1 ;  /* 0x3f8000000a0a7421 */ /* 0x000fe20000000000 */
[C---:B------:R-:W-:Y:S01]  /*1ba0*/  FMUL R19, R0.reuse, R19 ;  /* 0x0000001300137220 */ /* 0x040fe20000400000 */
[----:B------:R-:W-:Y:S01]  /*1bb0*/  FADD R6, R11, 1 ;  /* 0x3f8000000b067421 */ /* 0x000fe20000000000 */
[C---:B------:R-:W-:Y:S01]  /*1bc0*/  FMUL R5, R0.reuse, R5 ;  /* 0x0000000500057220 */ /* 0x040fe20000400000 */
[C---:B------:R-:W-:Y:S01]  /*1bd0*/  FMUL R21, R0.reuse, R21 ;  /* 0x0000001500157220 */ /* 0x040fe20000400000 */
[----:B------:R-:W-:Y:S01]  /*1be0*/  FMUL R7, R0, R7 ;  /* 0x0000000700077220 */ /* 0x000fe20000400000 */
[----:B------:R-:W-:Y:S01]  /*1bf0*/  FMUL R19, R19, R8 ;  /* 0x0000000813137220 */ /* 0x000fe20000400000 */
[----:B------:R-:W-:Y:S01]  /*1c00*/  FMUL R4, R5, R4 ;  /* 0x0000000405047220 */ /* 0x000fe20000400000 */
[----:B------:R-:W-:Y:S01]  /*1c10*/  FMUL R21, R21, R10 ;  /* 0x0000000a15157220 */ /* 0x000fe20000400000 */
[----:B------:R-:W-:Y:S01]  /*1c20*/  FMUL R6, R7, R6 ;  /* 0x0000000607067220 */ /* 0x000fe20000400000 */
[----:B------:R-:W-:-:S02]  /*1c30*/  MOV R8, 0x2 ;  /* 0x0000000200087802 */ /* 0x000fc40000000f00 */
[----:B------:R-:W-:Y:S02]  /*1c40*/  F2FP.BF16.PACK_AB R20, R4, R19 ;  /* 0x000000130414723e */ /* 0x000fe400000010ff */
[----:B------:R-:W-:Y:S01]  /*1c50*/  F2FP.BF16.PACK_AB R21, R6, R21 ;  /* 0x000000150615723e */ /* 0x000fe200000010ff */
[----:B------:R-:W-:Y:S01]  /*1c60*/  IMAD.WIDE R10, R25, R8, c[0x0][0x1b0] ;  /* 0x00006c00190a7625 */ /* 0x000fe200078e0208 */
[----:B------:R-:W-:Y:S01]  /*1c70*/  CS2R R18, SRZ ;  /* 0x0000000000127805 */ /* 0x000fe2000001ff00 */
[----:B------:R-:W-:Y:S01]  /*1c80*/  CS2R R4, SRZ ;  /* 0x0000000000047805 */ /* 0x000fe2000001ff00 */
[----:B------:R-:W-:Y:S02]  /*1c90*/  CS2R R6, SRZ ;  /* 0x0000000000067805 */ /* 0x000fe4000001ff00 */
[----:B------:R0:W-:Y:S04]  /*1ca0*/  @!P3 STG.E.64 [R10.64], R20 ;  /* 0x000000140a00b986 */ /* 0x0001e8000c101b04 */
[----:B------:R-:W2:Y:S04]  /*1cb0*/  @P4 LDG.E.EF.128 R16, [R12.64] ;  /* 0x000000040c104981 */ /* 0x000ea8000c0e1d00 */
[----:B------:R-:W3:Y:S01]  /*1cc0*/  @!P5 LDG.E.EL.128 R4, [R2.64+0x2000] ;  /* 0x002000040204d981 */ /* 0x000ee2000c2e1d00 */
[----:B--2---:R-:W-:-:S02]  /*1cd0*/  SEL R9, R16, RZ, P4 ;  /* 0x000000ff10097207 */ /* 0x004fc40002000000 */
[----:B------:R-:W-:Y:S02]  /*1ce0*/  SEL R17, R17, RZ, P4 ;  /* 0x000000ff11117207 */ /* 0x000fe40002000000 */
[----:B0-----:R-:W-:Y:S02]  /*1cf0*/  SEL R11, R18, RZ, P4 ;  /* 0x000000ff120b7207 */ /* 0x001fe40002000000 */
[----:B---3--:R-:W-:Y:S02]  /*1d00*/  SEL R4, R4, RZ, !P5 ;  /* 0x000000ff04047207 */ /* 0x008fe40006800000 */
[----:B------:R-:W-:Y:S02]  /*1d10*/  SEL R5, R5, RZ, !P5 ;  /* 0x000000ff05057207 */ /* 0x000fe40006800000 */
[----:B------:R-:W-:Y:S02]  /*1d20*/  SEL R19, R19, RZ, P4 ;  /* 0x000000ff13137207 */ /* 0x000fe40002000000 */
[----:B------:R-:W-:-:S02]  /*1d30*/  SEL R6, R6, RZ, !P5 ;  /* 0x000000ff06067207 */ /* 0x000fc40006800000 */
[----:B------:R-:W-:Y:S01]  /*1d40*/  SEL R7, R7, RZ, !P5 ;  /* 0x000000ff07077207 */ /* 0x000fe20006800000 */
[C---:B------:R-:W-:Y:S01]  /*1d50*/  FMUL R9, R0.reuse, R9 ;  /* 0x0000000900097220 */ /* 0x040fe20000400000 */
[C---:B------:R-:W-:Y:S01]  /*1d60*/  FMUL R10, R0.reuse, R17 ;  /* 0x00000011000a7220 */ /* 0x040fe20000400000 */
[----:B------:R-:W-:Y:S01]  /*1d70*/  FMUL R2, R0, R11 ;  /* 0x0000000b00027220 */ /* 0x000fe20000400000 */
[----:B------:R-:W-:Y:S01]  /*1d80*/  FADD R4, R4, 1 ;  /* 0x3f80000004047421 */ /* 0x000fe20000000000 */
[----:B------:R-:W-:Y:S01]  /*1d90*/  FADD R5, R5, 1 ;  /* 0x3f80000005057421 */ /* 0x000fe20000000000 */
[----:B------:R-:W-:Y:S01]  /*1da0*/  FMUL R0, R0, R19 ;  /* 0x0000001300007220 */ /* 0x000fe20000400000 */
[----:B------:R-:W-:Y:S01]  /*1db0*/  FADD R3, R6, 1 ;  /* 0x3f80000006037421 */ /* 0x000fe20000000000 */
[----:B------:R-:W-:Y:S01]  /*1dc0*/  FADD R7, R7, 1 ;  /* 0x3f80000007077421 */ /* 0x000fe20000000000 */
[----:B------:R-:W-:Y:S01]  /*1dd0*/  FMUL R4, R9, R4 ;  /* 0x0000000409047220 */ /* 0x000fe20000400000 */
[----:B------:R-:W-:Y:S01]  /*1de0*/  FMUL R5, R10, R5 ;  /* 0x000000050a057220 */ /* 0x000fe20000400000 */
[----:B------:R-:W-:Y:S01]  /*1df0*/  FMUL R2, R2, R3 ;  /* 0x0000000302027220 */ /* 0x000fe20000400000 */
[----:B------:R-:W-:Y:S01]  /*1e00*/  FMUL R7, R0, R7 ;  /* 0x0000000700077220 */ /* 0x000fe20000400000 */
[----:B------:R-:W-:-:S02]  /*1e10*/  IMAD.WIDE R8, R36, R8, c[0x0][0x1b0] ;  /* 0x00006c0024087625 */ /* 0x000fc400078e0208 */
[----:B------:R-:W-:Y:S02]  /*1e20*/  F2FP.BF16.PACK_AB R4, R5, R4 ;  /* 0x000000040504723e */ /* 0x000fe400000010ff */
[----:B------:R-:W-:Y:S01]  /*1e30*/  F2FP.BF16.PACK_AB R5, R7, R2 ;  /* 0x000000020705723e */ /* 0x000fe200000010ff */
[----:B------:R-:W-:Y:S06]  /*1e40*/  @!P4 EXIT ;  /* 0x000000000000c94d */ /* 0x000fec0003800000 */
[----:B------:R-:W-:Y:S01]  /*1e50*/  STG.E.64 [R8.64], R4 ;  /* 0x0000000408007986 */ /* 0x000fe2000c101b04 */
[----:B------:R-:W-:Y:S05]  /*1e60*/  EXIT ;  /* 0x000000000000794d */ /* 0x000fea0003800000 */
.L_x_1:
[----:B------:R-:W-:-:S00]  /*1e70*/  BRA `(.L_x_1) ;  /* 0xfffffff000007947 */ /* 0x000fc0000383ffff */
[----:B------:R-:W-:-:S00]  /*1e80*/  NOP ;  /* 0x0000000000007918 */ /* 0x000fc00000000000 */
[----:B------:R-:W-:-:S00]  /*1e90*/  NOP ;  /* 0x0000000000007918 */ /* 0x000fc00000000000 */
[----:B------:R-:W-:-:S00]  /*1ea0*/  NOP ;  /* 0x0000000000007918 */ /* 0x000fc00000000000 */
[----:B------:R-:W-:-:S00]  /*1eb0*/  NOP ;  /* 0x0000000000007918 */ /* 0x000fc00000000000 */
[----:B------:R-:W-:-:S00]  /*1ec0*/  NOP ;  /* 0x0000000000007918 */ /* 0x000fc00000000000 */
[----:B------:R-:W-:-:S00]  /*1ed0*/  NOP ;  /* 0x0000000000007918 */ /* 0x000fc00000000000 */
[----:B------:R-:W-:-:S00]  /*1ee0*/  NOP ;  /* 0x0000000000007918 */ /* 0x000fc00000000000 */
[----:B------:R-:W-:-:S00]  /*1ef0*/  NOP ;  /* 0x0000000000007918 */ /* 0x000fc00000000000 */
.L_x_2:


//--------------------- .nv.global.init           --------------------------
	.section	.nv.global.init,"aw",@progbits
.nv.global.init:
	.type		_$_str,@object
	.size		_$_str,(.L_0 - _$_str)
_$_str:
        /*0000*/ 	.byte	0x5f, 0x5f, 0x43, 0x55, 0x44, 0x41, 0x5f, 0x46, 0x54, 0x5a, 0x00
.L_0:


//--------------------- .nv.shared.triton__0d1d2d3d4d5d6d7d8d9d10d11de12de --------------------------
	.section	.nv.shared.triton__0d1d2d3d4d5d6d7d8d9d10d11de12de,"aw",@nobits
	.align	16
